//
// Generated by NVIDIA NVVM Compiler
//
// Compiler Build ID: CL-36424714
// Cuda compilation tools, release 13.0, V13.0.88
// Based on NVVM 20.0.0
//

.version 9.0
.target sm_100
.address_size 64

	// .globl	_Z11calc_momentPiS_Pdi
// _ZZ11calc_momentPiS_PdiE7sharedG has been demoted

.visible .entry _Z11calc_momentPiS_Pdi(
	.param .u64 .ptr .align 1 _Z11calc_momentPiS_Pdi_param_0,
	.param .u64 .ptr .align 1 _Z11calc_momentPiS_Pdi_param_1,
	.param .u64 .ptr .align 1 _Z11calc_momentPiS_Pdi_param_2,
	.param .u32 _Z11calc_momentPiS_Pdi_param_3
)
{
	.reg .pred 	%p<60>;
	.reg .b16 	%rs<5>;
	.reg .b32 	%r<448>;
	.reg .b64 	%rd<97>;
	.reg .b64 	%fd<73>;
	// demoted variable
	.shared .align 4 .b8 _ZZ11calc_momentPiS_PdiE7sharedG[900];
	ld.param.u64 	%rd6, [_Z11calc_momentPiS_Pdi_param_0];
	ld.param.u32 	%r21, [_Z11calc_momentPiS_Pdi_param_3];
	cvta.to.global.u64 	%rd1, %rd6;
	mov.u32 	%r22, %nctaid.x;
	mul.lo.s32 	%r23, %r22, 11;
	div.u32 	%r1, %r21, %r23;
	mov.u32 	%r2, %tid.x;
	mov.u32 	%r3, %tid.y;
	setp.gt.u32 	%p1, %r23, %r21;
	@%p1 bra 	$L__BB0_28;
	mov.u32 	%r25, %ntid.x;
	mov.u32 	%r26, %ntid.y;
	add.s32 	%r4, %r21, 1;
	add.s32 	%r5, %r21, -1;
	cvt.u16.u32 	%rs2, %r3;
	mul.hi.u16 	%rs3, %rs2, 6554;
	mul.lo.s16 	%rs4, %rs3, 10;
	sub.s16 	%rs1, %rs2, %rs4;
	mul.lo.s32 	%r6, %r1, %r1;
	mov.u32 	%r27, %ctaid.y;
	mad.lo.s32 	%r446, %r27, %r26, %r3;
	mov.u32 	%r28, %ctaid.x;
	mad.lo.s32 	%r445, %r28, %r25, %r2;
	mov.b32 	%r447, 0;
$L__BB0_2:
	max.s32 	%r29, %r445, %r446;
	setp.gt.s32 	%p2, %r29, 516;
	@%p2 bra 	$L__BB0_27;
	mul.hi.s32 	%r31, %r445, 780903145;
	shr.u32 	%r32, %r31, 31;
	shr.s32 	%r33, %r31, 1;
	add.s32 	%r34, %r33, %r32;
	mul.lo.s32 	%r35, %r34, 11;
	sub.s32 	%r12, %r445, %r35;
	mul.hi.s32 	%r36, %r446, 780903145;
	shr.u32 	%r37, %r36, 31;
	shr.s32 	%r38, %r36, 1;
	add.s32 	%r39, %r38, %r37;
	mul.lo.s32 	%r40, %r39, 11;
	sub.s32 	%r13, %r446, %r40;
	mul.lo.s32 	%r14, %r446, %r21;
	add.s32 	%r15, %r14, %r445;
	mul.wide.s32 	%rd7, %r15, 4;
	add.s64 	%rd2, %rd1, %rd7;
	ld.global.u32 	%r41, [%rd2];
	mov.u32 	%r42, _ZZ11calc_momentPiS_PdiE7sharedG;
	mad.lo.s32 	%r16, %r12, 60, %r42;
	shl.b32 	%r43, %r13, 2;
	add.s32 	%r17, %r16, %r43;
	st.shared.u32 	[%r17], %r41;
	mov.u32 	%r30, %tid.y;
	setp.eq.s32 	%p3, %r30, 10;
	@%p3 bra 	$L__BB0_10;
	setp.ne.s32 	%p4, %r30, 0;
	@%p4 bra 	$L__BB0_16;
	setp.eq.s32 	%p5, %r2, 0;
	@%p5 bra 	$L__BB0_8;
	setp.ne.s32 	%p6, %r2, 10;
	@%p6 bra 	$L__BB0_15;
	add.s32 	%r44, %r446, %r21;
	add.s32 	%r45, %r445, %r21;
	add.s32 	%r46, %r13, 15;
	add.s32 	%r47, %r12, 15;
	setp.lt.s32 	%p7, %r12, 0;
	selp.b32 	%r48, %r47, %r12, %p7;
	mov.u32 	%r49, _ZZ11calc_momentPiS_PdiE7sharedG;
	mad.lo.s32 	%r50, %r48, 60, %r49;
	add.s32 	%r51, %r5, %r446;
	rem.s32 	%r52, %r51, %r21;
	mul.lo.s32 	%r53, %r52, %r21;
	rem.s32 	%r54, %r45, %r21;
	add.s32 	%r55, %r53, %r54;
	mul.wide.s32 	%rd8, %r55, 4;
	add.s64 	%rd9, %rd1, %rd8;
	ld.global.u32 	%r56, [%rd9];
	setp.lt.s32 	%p8, %r13, 1;
	selp.b32 	%r57, 14, -1, %p8;
	add.s32 	%r58, %r13, %r57;
	shl.b32 	%r59, %r58, 2;
	add.s32 	%r60, %r50, %r59;
	st.shared.u32 	[%r60], %r56;
	add.s32 	%r61, %r51, -1;
	rem.s32 	%r62, %r61, %r21;
	mul.lo.s32 	%r63, %r62, %r21;
	add.s32 	%r64, %r63, %r54;
	mul.wide.s32 	%rd10, %r64, 4;
	add.s64 	%rd11, %rd1, %rd10;
	ld.global.u32 	%r65, [%rd11];
	setp.lt.s32 	%p9, %r13, 2;
	selp.b32 	%r66, 13, -2, %p9;
	add.s32 	%r67, %r13, %r66;
	shl.b32 	%r68, %r67, 2;
	add.s32 	%r69, %r50, %r68;
	st.shared.u32 	[%r69], %r65;
	add.s32 	%r70, %r4, %r445;
	add.s32 	%r71, %r12, 16;
	add.s32 	%r72, %r12, 1;
	setp.lt.u32 	%p10, %r71, 15;
	selp.b32 	%r73, %r71, %r72, %p10;
	mad.lo.s32 	%r74, %r73, 60, %r49;
	rem.s32 	%r75, %r44, %r21;
	mul.lo.s32 	%r76, %r75, %r21;
	rem.s32 	%r77, %r70, %r21;
	add.s32 	%r78, %r76, %r77;
	mul.wide.s32 	%rd12, %r78, 4;
	add.s64 	%rd13, %rd1, %rd12;
	ld.global.u32 	%r79, [%rd13];
	setp.lt.s32 	%p11, %r13, 0;
	selp.b32 	%r80, %r46, %r13, %p11;
	shl.b32 	%r81, %r80, 2;
	add.s32 	%r82, %r74, %r81;
	st.shared.u32 	[%r82], %r79;
	add.s32 	%r83, %r53, %r77;
	mul.wide.s32 	%rd14, %r83, 4;
	add.s64 	%rd15, %rd1, %rd14;
	ld.global.u32 	%r84, [%rd15];
	add.s32 	%r85, %r74, %r59;
	st.shared.u32 	[%r85], %r84;
	add.s32 	%r86, %r63, %r77;
	mul.wide.s32 	%rd16, %r86, 4;
	add.s64 	%rd17, %rd1, %rd16;
	ld.global.u32 	%r87, [%rd17];
	add.s32 	%r88, %r74, %r68;
	st.shared.u32 	[%r88], %r87;
	add.s32 	%r89, %r70, 1;
	add.s32 	%r90, %r12, 17;
	add.s32 	%r91, %r12, 2;
	setp.lt.u32 	%p12, %r90, 15;
	selp.b32 	%r92, %r90, %r91, %p12;
	mad.lo.s32 	%r93, %r92, 60, %r49;
	rem.s32 	%r94, %r89, %r21;
	add.s32 	%r95, %r76, %r94;
	mul.wide.s32 	%rd18, %r95, 4;
	add.s64 	%rd19, %rd1, %rd18;
	ld.global.u32 	%r96, [%rd19];
	add.s32 	%r97, %r93, %r81;
	st.shared.u32 	[%r97], %r96;
	add.s32 	%r98, %r53, %r94;
	mul.wide.s32 	%rd20, %r98, 4;
	add.s64 	%rd21, %rd1, %rd20;
	ld.global.u32 	%r99, [%rd21];
	add.s32 	%r100, %r93, %r59;
	st.shared.u32 	[%r100], %r99;
	add.s32 	%r101, %r63, %r94;
	mul.wide.s32 	%rd22, %r101, 4;
	add.s64 	%rd23, %rd1, %rd22;
	ld.global.u32 	%r102, [%rd23];
	add.s32 	%r103, %r93, %r68;
	st.shared.u32 	[%r103], %r102;
	bra.uni 	$L__BB0_9;
$L__BB0_8:
	add.s32 	%r104, %r446, %r21;
	add.s32 	%r105, %r445, %r21;
	add.s32 	%r106, %r13, 15;
	add.s32 	%r107, %r12, 15;
	setp.lt.s32 	%p13, %r12, 0;
	selp.b32 	%r108, %r107, %r12, %p13;
	mad.lo.s32 	%r110, %r108, 60, %r42;
	add.s32 	%r111, %r5, %r446;
	rem.s32 	%r112, %r111, %r21;
	mul.lo.s32 	%r113, %r112, %r21;
	rem.s32 	%r114, %r105, %r21;
	add.s32 	%r115, %r113, %r114;
	mul.wide.s32 	%rd24, %r115, 4;
	add.s64 	%rd25, %rd1, %rd24;
	ld.global.u32 	%r116, [%rd25];
	setp.lt.s32 	%p14, %r13, 1;
	selp.b32 	%r117, 14, -1, %p14;
	add.s32 	%r118, %r13, %r117;
	shl.b32 	%r119, %r118, 2;
	add.s32 	%r120, %r110, %r119;
	st.shared.u32 	[%r120], %r116;
	add.s32 	%r121, %r111, -1;
	rem.s32 	%r122, %r121, %r21;
	mul.lo.s32 	%r123, %r122, %r21;
	add.s32 	%r124, %r123, %r114;
	mul.wide.s32 	%rd26, %r124, 4;
	add.s64 	%rd27, %rd1, %rd26;
	ld.global.u32 	%r125, [%rd27];
	setp.lt.s32 	%p15, %r13, 2;
	selp.b32 	%r126, 13, -2, %p15;
	add.s32 	%r127, %r13, %r126;
	shl.b32 	%r128, %r127, 2;
	add.s32 	%r129, %r110, %r128;
	st.shared.u32 	[%r129], %r125;
	add.s32 	%r130, %r5, %r445;
	setp.lt.s32 	%p16, %r12, 1;
	selp.b32 	%r131, 840, -60, %p16;
	add.s32 	%r132, %r16, %r131;
	rem.s32 	%r133, %r104, %r21;
	mul.lo.s32 	%r134, %r133, %r21;
	rem.s32 	%r135, %r130, %r21;
	add.s32 	%r136, %r134, %r135;
	mul.wide.s32 	%rd28, %r136, 4;
	add.s64 	%rd29, %rd1, %rd28;
	ld.global.u32 	%r137, [%rd29];
	setp.lt.s32 	%p17, %r13, 0;
	selp.b32 	%r138, %r106, %r13, %p17;
	shl.b32 	%r139, %r138, 2;
	add.s32 	%r140, %r132, %r139;
	st.shared.u32 	[%r140], %r137;
	add.s32 	%r141, %r113, %r135;
	mul.wide.s32 	%rd30, %r141, 4;
	add.s64 	%rd31, %rd1, %rd30;
	ld.global.u32 	%r142, [%rd31];
	add.s32 	%r143, %r132, %r119;
	st.shared.u32 	[%r143], %r142;
	add.s32 	%r144, %r123, %r135;
	mul.wide.s32 	%rd32, %r144, 4;
	add.s64 	%rd33, %rd1, %rd32;
	ld.global.u32 	%r145, [%rd33];
	add.s32 	%r146, %r132, %r128;
	st.shared.u32 	[%r146], %r145;
	add.s32 	%r147, %r130, -1;
	setp.lt.s32 	%p18, %r12, 2;
	selp.b32 	%r148, 780, -120, %p18;
	add.s32 	%r149, %r16, %r148;
	rem.s32 	%r150, %r147, %r21;
	add.s32 	%r151, %r134, %r150;
	mul.wide.s32 	%rd34, %r151, 4;
	add.s64 	%rd35, %rd1, %rd34;
	ld.global.u32 	%r152, [%rd35];
	add.s32 	%r153, %r149, %r139;
	st.shared.u32 	[%r153], %r152;
	add.s32 	%r154, %r113, %r150;
	mul.wide.s32 	%rd36, %r154, 4;
	add.s64 	%rd37, %rd1, %rd36;
	ld.global.u32 	%r155, [%rd37];
	add.s32 	%r156, %r149, %r119;
	st.shared.u32 	[%r156], %r155;
	add.s32 	%r157, %r123, %r150;
	mul.wide.s32 	%rd38, %r157, 4;
	add.s64 	%rd39, %rd1, %rd38;
	ld.global.u32 	%r158, [%rd39];
	add.s32 	%r159, %r149, %r128;
	st.shared.u32 	[%r159], %r158;
$L__BB0_9:
	mov.u32 	%r160, %tid.y;
	setp.ne.s32 	%p19, %r160, 10;
	@%p19 bra 	$L__BB0_16;
$L__BB0_10:
	setp.eq.s32 	%p20, %r2, 10;
	@%p20 bra 	$L__BB0_13;
	setp.ne.s32 	%p21, %r2, 0;
	@%p21 bra 	$L__BB0_14;
	add.s32 	%r161, %r446, %r21;
	add.s32 	%r162, %r445, %r21;
	add.s32 	%r163, %r13, 15;
	add.s32 	%r164, %r12, 15;
	setp.lt.s32 	%p22, %r12, 0;
	selp.b32 	%r165, %r164, %r12, %p22;
	mov.u32 	%r166, _ZZ11calc_momentPiS_PdiE7sharedG;
	mad.lo.s32 	%r167, %r165, 60, %r166;
	add.s32 	%r168, %r4, %r446;
	rem.s32 	%r169, %r168, %r21;
	mul.lo.s32 	%r170, %r169, %r21;
	rem.s32 	%r171, %r162, %r21;
	add.s32 	%r172, %r170, %r171;
	mul.wide.s32 	%rd40, %r172, 4;
	add.s64 	%rd41, %rd1, %rd40;
	ld.global.u32 	%r173, [%rd41];
	add.s32 	%r174, %r13, 16;
	add.s32 	%r175, %r13, 1;
	setp.lt.u32 	%p23, %r174, 15;
	selp.b32 	%r176, %r174, %r175, %p23;
	shl.b32 	%r177, %r176, 2;
	add.s32 	%r178, %r167, %r177;
	st.shared.u32 	[%r178], %r173;
	add.s32 	%r179, %r168, 1;
	rem.s32 	%r180, %r179, %r21;
	mul.lo.s32 	%r181, %r180, %r21;
	add.s32 	%r182, %r181, %r171;
	mul.wide.s32 	%rd42, %r182, 4;
	add.s64 	%rd43, %rd1, %rd42;
	ld.global.u32 	%r183, [%rd43];
	add.s32 	%r184, %r13, 17;
	add.s32 	%r185, %r13, 2;
	setp.lt.u32 	%p24, %r184, 15;
	selp.b32 	%r186, %r184, %r185, %p24;
	shl.b32 	%r187, %r186, 2;
	add.s32 	%r188, %r167, %r187;
	st.shared.u32 	[%r188], %r183;
	add.s32 	%r189, %r5, %r445;
	setp.lt.s32 	%p25, %r12, 1;
	selp.b32 	%r190, 840, -60, %p25;
	add.s32 	%r191, %r16, %r190;
	rem.s32 	%r192, %r161, %r21;
	mul.lo.s32 	%r193, %r192, %r21;
	rem.s32 	%r194, %r189, %r21;
	add.s32 	%r195, %r193, %r194;
	mul.wide.s32 	%rd44, %r195, 4;
	add.s64 	%rd45, %rd1, %rd44;
	ld.global.u32 	%r196, [%rd45];
	setp.lt.s32 	%p26, %r13, 0;
	selp.b32 	%r197, %r163, %r13, %p26;
	shl.b32 	%r198, %r197, 2;
	add.s32 	%r199, %r191, %r198;
	st.shared.u32 	[%r199], %r196;
	add.s32 	%r200, %r170, %r194;
	mul.wide.s32 	%rd46, %r200, 4;
	add.s64 	%rd47, %rd1, %rd46;
	ld.global.u32 	%r201, [%rd47];
	add.s32 	%r202, %r191, %r177;
	st.shared.u32 	[%r202], %r201;
	add.s32 	%r203, %r181, %r194;
	mul.wide.s32 	%rd48, %r203, 4;
	add.s64 	%rd49, %rd1, %rd48;
	ld.global.u32 	%r204, [%rd49];
	add.s32 	%r205, %r191, %r187;
	st.shared.u32 	[%r205], %r204;
	add.s32 	%r206, %r189, -1;
	setp.lt.s32 	%p27, %r12, 2;
	selp.b32 	%r207, 780, -120, %p27;
	add.s32 	%r208, %r16, %r207;
	rem.s32 	%r209, %r206, %r21;
	add.s32 	%r210, %r193, %r209;
	mul.wide.s32 	%rd50, %r210, 4;
	add.s64 	%rd51, %rd1, %rd50;
	ld.global.u32 	%r211, [%rd51];
	add.s32 	%r212, %r208, %r198;
	st.shared.u32 	[%r212], %r211;
	add.s32 	%r213, %r170, %r209;
	mul.wide.s32 	%rd52, %r213, 4;
	add.s64 	%rd53, %rd1, %rd52;
	ld.global.u32 	%r214, [%rd53];
	add.s32 	%r215, %r208, %r177;
	st.shared.u32 	[%r215], %r214;
	add.s32 	%r216, %r181, %r209;
	mul.wide.s32 	%rd54, %r216, 4;
	add.s64 	%rd55, %rd1, %rd54;
	ld.global.u32 	%r217, [%rd55];
	add.s32 	%r218, %r208, %r187;
	st.shared.u32 	[%r218], %r217;
	bra.uni 	$L__BB0_16;
$L__BB0_13:
	add.s32 	%r219, %r446, %r21;
	add.s32 	%r220, %r445, %r21;
	add.s32 	%r221, %r13, 15;
	add.s32 	%r222, %r12, 15;
	setp.lt.s32 	%p28, %r12, 0;
	selp.b32 	%r223, %r222, %r12, %p28;
	mov.u32 	%r224, _ZZ11calc_momentPiS_PdiE7sharedG;
	mad.lo.s32 	%r225, %r223, 60, %r224;
	add.s32 	%r226, %r4, %r446;
	rem.s32 	%r227, %r226, %r21;
	mul.lo.s32 	%r228, %r227, %r21;
	rem.s32 	%r229, %r220, %r21;
	add.s32 	%r230, %r228, %r229;
	mul.wide.s32 	%rd56, %r230, 4;
	add.s64 	%rd57, %rd1, %rd56;
	ld.global.u32 	%r231, [%rd57];
	add.s32 	%r232, %r13, 16;
	add.s32 	%r233, %r13, 1;
	setp.lt.u32 	%p29, %r232, 15;
	selp.b32 	%r234, %r232, %r233, %p29;
	shl.b32 	%r235, %r234, 2;
	add.s32 	%r236, %r225, %r235;
	st.shared.u32 	[%r236], %r231;
	add.s32 	%r237, %r226, 1;
	rem.s32 	%r238, %r237, %r21;
	mul.lo.s32 	%r239, %r238, %r21;
	add.s32 	%r240, %r239, %r229;
	mul.wide.s32 	%rd58, %r240, 4;
	add.s64 	%rd59, %rd1, %rd58;
	ld.global.u32 	%r241, [%rd59];
	add.s32 	%r242, %r13, 17;
	add.s32 	%r243, %r13, 2;
	setp.lt.u32 	%p30, %r242, 15;
	selp.b32 	%r244, %r242, %r243, %p30;
	shl.b32 	%r245, %r244, 2;
	add.s32 	%r246, %r225, %r245;
	st.shared.u32 	[%r246], %r241;
	add.s32 	%r247, %r4, %r445;
	add.s32 	%r248, %r12, 16;
	add.s32 	%r249, %r12, 1;
	setp.lt.u32 	%p31, %r248, 15;
	selp.b32 	%r250, %r248, %r249, %p31;
	mad.lo.s32 	%r251, %r250, 60, %r224;
	rem.s32 	%r252, %r219, %r21;
	mul.lo.s32 	%r253, %r252, %r21;
	rem.s32 	%r254, %r247, %r21;
	add.s32 	%r255, %r253, %r254;
	mul.wide.s32 	%rd60, %r255, 4;
	add.s64 	%rd61, %rd1, %rd60;
	ld.global.u32 	%r256, [%rd61];
	setp.lt.s32 	%p32, %r13, 0;
	selp.b32 	%r257, %r221, %r13, %p32;
	shl.b32 	%r258, %r257, 2;
	add.s32 	%r259, %r251, %r258;
	st.shared.u32 	[%r259], %r256;
	add.s32 	%r260, %r228, %r254;
	mul.wide.s32 	%rd62, %r260, 4;
	add.s64 	%rd63, %rd1, %rd62;
	ld.global.u32 	%r261, [%rd63];
	add.s32 	%r262, %r251, %r235;
	st.shared.u32 	[%r262], %r261;
	add.s32 	%r263, %r239, %r254;
	mul.wide.s32 	%rd64, %r263, 4;
	add.s64 	%rd65, %rd1, %rd64;
	ld.global.u32 	%r264, [%rd65];
	add.s32 	%r265, %r251, %r245;
	st.shared.u32 	[%r265], %r264;
	add.s32 	%r266, %r247, 1;
	add.s32 	%r267, %r12, 17;
	add.s32 	%r268, %r12, 2;
	setp.lt.u32 	%p33, %r267, 15;
	selp.b32 	%r269, %r267, %r268, %p33;
	mad.lo.s32 	%r270, %r269, 60, %r224;
	rem.s32 	%r271, %r266, %r21;
	add.s32 	%r272, %r253, %r271;
	mul.wide.s32 	%rd66, %r272, 4;
	add.s64 	%rd67, %rd1, %rd66;
	ld.global.u32 	%r273, [%rd67];
	add.s32 	%r274, %r270, %r258;
	st.shared.u32 	[%r274], %r273;
	add.s32 	%r275, %r228, %r271;
	mul.wide.s32 	%rd68, %r275, 4;
	add.s64 	%rd69, %rd1, %rd68;
	ld.global.u32 	%r276, [%rd69];
	add.s32 	%r277, %r270, %r235;
	st.shared.u32 	[%r277], %r276;
	add.s32 	%r278, %r239, %r271;
	mul.wide.s32 	%rd70, %r278, 4;
	add.s64 	%rd71, %rd1, %rd70;
	ld.global.u32 	%r279, [%rd71];
	add.s32 	%r280, %r270, %r245;
	st.shared.u32 	[%r280], %r279;
	bra.uni 	$L__BB0_16;
$L__BB0_14:
	add.s32 	%r281, %r4, %r446;
	rem.s32 	%r282, %r281, %r21;
	mad.lo.s32 	%r283, %r282, %r21, %r445;
	mul.wide.s32 	%rd72, %r283, 4;
	add.s64 	%rd73, %rd1, %rd72;
	ld.global.u32 	%r284, [%rd73];
	add.s32 	%r285, %r13, 16;
	add.s32 	%r286, %r13, 1;
	setp.lt.u32 	%p34, %r285, 15;
	selp.b32 	%r287, %r285, %r286, %p34;
	shl.b32 	%r288, %r287, 2;
	add.s32 	%r289, %r16, %r288;
	st.shared.u32 	[%r289], %r284;
	add.s32 	%r290, %r281, 1;
	rem.s32 	%r291, %r290, %r21;
	mad.lo.s32 	%r292, %r291, %r21, %r445;
	mul.wide.s32 	%rd74, %r292, 4;
	add.s64 	%rd75, %rd1, %rd74;
	ld.global.u32 	%r293, [%rd75];
	add.s32 	%r294, %r13, 17;
	add.s32 	%r295, %r13, 2;
	setp.lt.u32 	%p35, %r294, 15;
	selp.b32 	%r296, %r294, %r295, %p35;
	shl.b32 	%r297, %r296, 2;
	add.s32 	%r298, %r16, %r297;
	st.shared.u32 	[%r298], %r293;
	bra.uni 	$L__BB0_22;
$L__BB0_15:
	add.s32 	%r299, %r5, %r446;
	rem.s32 	%r300, %r299, %r21;
	mad.lo.s32 	%r301, %r300, %r21, %r445;
	mul.wide.s32 	%rd76, %r301, 4;
	add.s64 	%rd77, %rd1, %rd76;
	ld.global.u32 	%r302, [%rd77];
	setp.lt.s32 	%p36, %r13, 1;
	selp.b32 	%r303, 56, -4, %p36;
	add.s32 	%r304, %r17, %r303;
	st.shared.u32 	[%r304], %r302;
	add.s32 	%r305, %r299, -1;
	rem.s32 	%r306, %r305, %r21;
	mad.lo.s32 	%r307, %r306, %r21, %r445;
	mul.wide.s32 	%rd78, %r307, 4;
	add.s64 	%rd79, %rd1, %rd78;
	ld.global.u32 	%r308, [%rd79];
	setp.lt.s32 	%p37, %r13, 2;
	selp.b32 	%r309, 52, -8, %p37;
	add.s32 	%r310, %r17, %r309;
	st.shared.u32 	[%r310], %r308;
$L__BB0_16:
	setp.eq.s32 	%p38, %r2, 0;
	@%p38 bra 	$L__BB0_20;
	setp.ne.s32 	%p39, %r2, 10;
	@%p39 bra 	$L__BB0_22;
	setp.eq.s16 	%p43, %rs1, 0;
	@%p43 bra 	$L__BB0_22;
	add.s32 	%r326, %r4, %r445;
	rem.s32 	%r327, %r326, %r21;
	add.s32 	%r328, %r327, %r14;
	mul.wide.s32 	%rd84, %r328, 4;
	add.s64 	%rd85, %rd1, %rd84;
	ld.global.u32 	%r329, [%rd85];
	add.s32 	%r330, %r12, 16;
	add.s32 	%r331, %r12, 1;
	setp.lt.u32 	%p44, %r330, 15;
	selp.b32 	%r332, %r330, %r331, %p44;
	mov.u32 	%r333, _ZZ11calc_momentPiS_PdiE7sharedG;
	mad.lo.s32 	%r334, %r332, 60, %r333;
	shl.b32 	%r335, %r13, 2;
	add.s32 	%r336, %r334, %r335;
	st.shared.u32 	[%r336], %r329;
	add.s32 	%r337, %r326, 1;
	rem.s32 	%r338, %r337, %r21;
	add.s32 	%r339, %r338, %r14;
	mul.wide.s32 	%rd86, %r339, 4;
	add.s64 	%rd87, %rd1, %rd86;
	ld.global.u32 	%r340, [%rd87];
	add.s32 	%r341, %r12, 17;
	add.s32 	%r342, %r12, 2;
	setp.lt.u32 	%p45, %r341, 15;
	selp.b32 	%r343, %r341, %r342, %p45;
	mad.lo.s32 	%r344, %r343, 60, %r333;
	add.s32 	%r345, %r344, %r335;
	st.shared.u32 	[%r345], %r340;
	bra.uni 	$L__BB0_22;
$L__BB0_20:
	setp.eq.s16 	%p40, %rs1, 0;
	@%p40 bra 	$L__BB0_22;
	add.s32 	%r311, %r5, %r445;
	rem.s32 	%r312, %r311, %r21;
	add.s32 	%r313, %r312, %r14;
	mul.wide.s32 	%rd80, %r313, 4;
	add.s64 	%rd81, %rd1, %rd80;
	ld.global.u32 	%r314, [%rd81];
	setp.lt.s32 	%p41, %r12, 1;
	selp.b32 	%r315, 840, -60, %p41;
	add.s32 	%r316, %r16, %r315;
	shl.b32 	%r317, %r13, 2;
	add.s32 	%r318, %r316, %r317;
	st.shared.u32 	[%r318], %r314;
	add.s32 	%r319, %r311, -1;
	rem.s32 	%r320, %r319, %r21;
	add.s32 	%r321, %r320, %r14;
	mul.wide.s32 	%rd82, %r321, 4;
	add.s64 	%rd83, %rd1, %rd82;
	ld.global.u32 	%r322, [%rd83];
	setp.lt.s32 	%p42, %r12, 2;
	selp.b32 	%r323, 780, -120, %p42;
	add.s32 	%r324, %r16, %r323;
	add.s32 	%r325, %r324, %r317;
	st.shared.u32 	[%r325], %r322;
$L__BB0_22:
	ld.param.u64 	%rd96, [_Z11calc_momentPiS_Pdi_param_2];
	ld.param.u64 	%rd95, [_Z11calc_momentPiS_Pdi_param_1];
	cvta.to.global.u64 	%rd3, %rd95;
	bar.sync 	0;
	setp.lt.s32 	%p46, %r13, 2;
	selp.b32 	%r346, 13, -2, %p46;
	add.s32 	%r347, %r13, %r346;
	shl.b32 	%r348, %r347, 2;
	mov.u32 	%r349, _ZZ11calc_momentPiS_PdiE7sharedG;
	add.s32 	%r350, %r349, %r348;
	setp.lt.s32 	%p47, %r12, 2;
	selp.b32 	%r351, 13, -2, %p47;
	add.s32 	%r352, %r12, %r351;
	mul.lo.s32 	%r353, %r352, 60;
	add.s32 	%r354, %r350, %r353;
	ld.shared.u32 	%r355, [%r354];
	cvt.rn.f64.s32 	%fd2, %r355;
	cvta.to.global.u64 	%rd88, %rd96;
	ld.global.f64 	%fd3, [%rd88];
	fma.rn.f64 	%fd4, %fd3, %fd2, 0d0000000000000000;
	setp.lt.s32 	%p48, %r12, 1;
	selp.b32 	%r356, 14, -1, %p48;
	add.s32 	%r357, %r12, %r356;
	mul.lo.s32 	%r358, %r357, 60;
	add.s32 	%r359, %r350, %r358;
	ld.shared.u32 	%r360, [%r359];
	cvt.rn.f64.s32 	%fd5, %r360;
	ld.global.f64 	%fd6, [%rd88+8];
	fma.rn.f64 	%fd7, %fd6, %fd5, %fd4;
	add.s32 	%r361, %r12, 15;
	setp.lt.s32 	%p49, %r12, 0;
	selp.b32 	%r362, %r361, %r12, %p49;
	mul.lo.s32 	%r363, %r362, 60;
	add.s32 	%r364, %r350, %r363;
	ld.shared.u32 	%r365, [%r364];
	cvt.rn.f64.s32 	%fd8, %r365;
	ld.global.f64 	%fd9, [%rd88+16];
	fma.rn.f64 	%fd10, %fd9, %fd8, %fd7;
	add.s32 	%r366, %r12, 16;
	add.s32 	%r367, %r12, 1;
	setp.lt.u32 	%p50, %r366, 15;
	selp.b32 	%r368, %r366, %r367, %p50;
	mul.lo.s32 	%r369, %r368, 60;
	add.s32 	%r370, %r350, %r369;
	ld.shared.u32 	%r371, [%r370];
	cvt.rn.f64.s32 	%fd11, %r371;
	ld.global.f64 	%fd12, [%rd88+24];
	fma.rn.f64 	%fd13, %fd12, %fd11, %fd10;
	add.s32 	%r372, %r12, 17;
	add.s32 	%r373, %r12, 2;
	setp.lt.u32 	%p51, %r372, 15;
	selp.b32 	%r374, %r372, %r373, %p51;
	mul.lo.s32 	%r375, %r374, 60;
	add.s32 	%r376, %r350, %r375;
	ld.shared.u32 	%r377, [%r376];
	cvt.rn.f64.s32 	%fd14, %r377;
	ld.global.f64 	%fd15, [%rd88+32];
	fma.rn.f64 	%fd16, %fd15, %fd14, %fd13;
	setp.lt.s32 	%p52, %r13, 1;
	selp.b32 	%r378, 14, -1, %p52;
	add.s32 	%r379, %r13, %r378;
	shl.b32 	%r380, %r379, 2;
	add.s32 	%r381, %r349, %r380;
	add.s32 	%r382, %r381, %r353;
	ld.shared.u32 	%r383, [%r382];
	cvt.rn.f64.s32 	%fd17, %r383;
	ld.global.f64 	%fd18, [%rd88+40];
	fma.rn.f64 	%fd19, %fd18, %fd17, %fd16;
	add.s32 	%r384, %r381, %r358;
	ld.shared.u32 	%r385, [%r384];
	cvt.rn.f64.s32 	%fd20, %r385;
	ld.global.f64 	%fd21, [%rd88+48];
	fma.rn.f64 	%fd22, %fd21, %fd20, %fd19;
	add.s32 	%r386, %r381, %r363;
	ld.shared.u32 	%r387, [%r386];
	cvt.rn.f64.s32 	%fd23, %r387;
	ld.global.f64 	%fd24, [%rd88+56];
	fma.rn.f64 	%fd25, %fd24, %fd23, %fd22;
	add.s32 	%r388, %r381, %r369;
	ld.shared.u32 	%r389, [%r388];
	cvt.rn.f64.s32 	%fd26, %r389;
	ld.global.f64 	%fd27, [%rd88+64];
	fma.rn.f64 	%fd28, %fd27, %fd26, %fd25;
	add.s32 	%r390, %r381, %r375;
	ld.shared.u32 	%r391, [%r390];
	cvt.rn.f64.s32 	%fd29, %r391;
	ld.global.f64 	%fd30, [%rd88+72];
	fma.rn.f64 	%fd31, %fd30, %fd29, %fd28;
	add.s32 	%r392, %r13, 15;
	setp.lt.s32 	%p53, %r13, 0;
	selp.b32 	%r393, %r392, %r13, %p53;
	shl.b32 	%r394, %r393, 2;
	add.s32 	%r395, %r349, %r394;
	add.s32 	%r396, %r395, %r353;
	ld.shared.u32 	%r397, [%r396];
	cvt.rn.f64.s32 	%fd32, %r397;
	ld.global.f64 	%fd33, [%rd88+80];
	fma.rn.f64 	%fd34, %fd33, %fd32, %fd31;
	add.s32 	%r398, %r395, %r358;
	ld.shared.u32 	%r399, [%r398];
	cvt.rn.f64.s32 	%fd35, %r399;
	ld.global.f64 	%fd36, [%rd88+88];
	fma.rn.f64 	%fd37, %fd36, %fd35, %fd34;
	add.s32 	%r400, %r395, %r369;
	ld.shared.u32 	%r401, [%r400];
	cvt.rn.f64.s32 	%fd38, %r401;
	ld.global.f64 	%fd39, [%rd88+104];
	fma.rn.f64 	%fd40, %fd39, %fd38, %fd37;
	add.s32 	%r402, %r395, %r375;
	ld.shared.u32 	%r403, [%r402];
	cvt.rn.f64.s32 	%fd41, %r403;
	ld.global.f64 	%fd42, [%rd88+112];
	fma.rn.f64 	%fd43, %fd42, %fd41, %fd40;
	add.s32 	%r404, %r13, 16;
	add.s32 	%r405, %r13, 1;
	setp.lt.u32 	%p54, %r404, 15;
	selp.b32 	%r406, %r404, %r405, %p54;
	shl.b32 	%r407, %r406, 2;
	add.s32 	%r408, %r349, %r407;
	add.s32 	%r409, %r408, %r353;
	ld.shared.u32 	%r410, [%r409];
	cvt.rn.f64.s32 	%fd44, %r410;
	ld.global.f64 	%fd45, [%rd88+120];
	fma.rn.f64 	%fd46, %fd45, %fd44, %fd43;
	add.s32 	%r411, %r408, %r358;
	ld.shared.u32 	%r412, [%r411];
	cvt.rn.f64.s32 	%fd47, %r412;
	ld.global.f64 	%fd48, [%rd88+128];
	fma.rn.f64 	%fd49, %fd48, %fd47, %fd46;
	add.s32 	%r413, %r408, %r363;
	ld.shared.u32 	%r414, [%r413];
	cvt.rn.f64.s32 	%fd50, %r414;
	ld.global.f64 	%fd51, [%rd88+136];
	fma.rn.f64 	%fd52, %fd51, %fd50, %fd49;
	add.s32 	%r415, %r408, %r369;
	ld.shared.u32 	%r416, [%r415];
	cvt.rn.f64.s32 	%fd53, %r416;
	ld.global.f64 	%fd54, [%rd88+144];
	fma.rn.f64 	%fd55, %fd54, %fd53, %fd52;
	add.s32 	%r417, %r408, %r375;
	ld.shared.u32 	%r418, [%r417];
	cvt.rn.f64.s32 	%fd56, %r418;
	ld.global.f64 	%fd57, [%rd88+152];
	fma.rn.f64 	%fd58, %fd57, %fd56, %fd55;
	add.s32 	%r419, %r13, 17;
	add.s32 	%r420, %r13, 2;
	setp.lt.u32 	%p55, %r419, 15;
	selp.b32 	%r421, %r419, %r420, %p55;
	shl.b32 	%r422, %r421, 2;
	add.s32 	%r423, %r349, %r422;
	add.s32 	%r424, %r423, %r353;
	ld.shared.u32 	%r425, [%r424];
	cvt.rn.f64.s32 	%fd59, %r425;
	ld.global.f64 	%fd60, [%rd88+160];
	fma.rn.f64 	%fd61, %fd60, %fd59, %fd58;
	add.s32 	%r426, %r423, %r358;
	ld.shared.u32 	%r427, [%r426];
	cvt.rn.f64.s32 	%fd62, %r427;
	ld.global.f64 	%fd63, [%rd88+168];
	fma.rn.f64 	%fd64, %fd63, %fd62, %fd61;
	add.s32 	%r428, %r423, %r363;
	ld.shared.u32 	%r429, [%r428];
	cvt.rn.f64.s32 	%fd65, %r429;
	ld.global.f64 	%fd66, [%rd88+176];
	fma.rn.f64 	%fd67, %fd66, %fd65, %fd64;
	add.s32 	%r430, %r423, %r369;
	ld.shared.u32 	%r431, [%r430];
	cvt.rn.f64.s32 	%fd68, %r431;
	ld.global.f64 	%fd69, [%rd88+184];
	fma.rn.f64 	%fd70, %fd69, %fd68, %fd67;
	add.s32 	%r432, %r423, %r375;
	ld.shared.u32 	%r433, [%r432];
	cvt.rn.f64.s32 	%fd71, %r433;
	ld.global.f64 	%fd72, [%rd88+192];
	fma.rn.f64 	%fd1, %fd72, %fd71, %fd70;
	setp.leu.f64 	%p56, %fd1, 0d3F1A36E2EB1C432D;
	@%p56 bra 	$L__BB0_24;
	mul.wide.s32 	%rd93, %r15, 4;
	add.s64 	%rd94, %rd3, %rd93;
	mov.b32 	%r436, 1;
	st.global.u32 	[%rd94], %r436;
	bra.uni 	$L__BB0_27;
$L__BB0_24:
	setp.geu.f64 	%p57, %fd1, 0dBF1A36E2EB1C432D;
	@%p57 bra 	$L__BB0_26;
	mul.wide.s32 	%rd91, %r15, 4;
	add.s64 	%rd92, %rd3, %rd91;
	mov.b32 	%r435, -1;
	st.global.u32 	[%rd92], %r435;
	bra.uni 	$L__BB0_27;
$L__BB0_26:
	ld.global.u32 	%r434, [%rd2];
	mul.wide.s32 	%rd89, %r15, 4;
	add.s64 	%rd90, %rd3, %rd89;
	st.global.u32 	[%rd90], %r434;
$L__BB0_27:
	mov.u32 	%r437, %ntid.x;
	mov.u32 	%r438, %nctaid.x;
	mad.lo.s32 	%r439, %r437, %r438, %r445;
	div.s32 	%r440, %r439, %r21;
	setp.gt.s32 	%p58, %r440, 0;
	mov.u32 	%r441, %ntid.y;
	mov.u32 	%r442, %nctaid.y;
	mad.lo.s32 	%r443, %r441, %r442, %r446;
	selp.b32 	%r446, %r443, %r446, %p58;
	mul.lo.s32 	%r444, %r440, %r21;
	sub.s32 	%r445, %r439, %r444;
	add.s32 	%r447, %r447, 1;
	setp.lt.u32 	%p59, %r447, %r6;
	@%p59 bra 	$L__BB0_2;
$L__BB0_28:
	ret;

}


// ===== COMPILED SASS (sm_100) =====

	.target	sm_100

	.elftype	@"ET_EXEC"


//--------------------- .note.nv.tkinfo           --------------------------
	.section	.note.nv.tkinfo,"",@"SHT_NOTE"
	.sectionflags	@"SHF_NOTE_NV_TKINFO"
	.tkinfo
        /*0018*/ 	.word	0x00000002
        /*0030*/ 	.string	""
        /*0030*/ 	.string	"ptxas"
        /*0030*/ 	.string	"Cuda compilation tools, release 13.0, V13.0.88"
        /*0030*/ 	.string	"Build cuda_13.0.r13.0/compiler.36424714_0"
        /*0030*/ 	.string	"-arch sm_100 -m 64 "



//--------------------- .note.nv.cuinfo           --------------------------
	.section	.note.nv.cuinfo,"",@"SHT_NOTE"
	.sectionflags	@"SHF_NOTE_NV_CUINFO"
        /*0018*/ 	.short	0x0002
        /*001a*/ 	.short	0x0064
        /*001c*/ 	.short	0x0082
	.zero		2


//--------------------- .nv.info                  --------------------------
	.section	.nv.info,"",@"SHT_CUDA_INFO"
	.align	4


	//----- nvinfo : EIATTR_REGCOUNT
	.align		4
        /*0000*/ 	.byte	0x04, 0x2f
        /*0002*/ 	.short	(.L_1 - .L_0)
	.align		4
.L_0:
        /*0004*/ 	.word	index@(_Z11calc_momentPiS_Pdi)
        /*0008*/ 	.word	0x00000020


	//----- nvinfo : EIATTR_FRAME_SIZE
	.align		4
.L_1:
        /*000c*/ 	.byte	0x04, 0x11
        /*000e*/ 	.short	(.L_3 - .L_2)
	.align		4
.L_2:
        /*0010*/ 	.word	index@(_Z11calc_momentPiS_Pdi)
        /*0014*/ 	.word	0x00000000


	//----- nvinfo : EIATTR_MIN_STACK_SIZE
	.align		4
.L_3:
        /*0018*/ 	.byte	0x04, 0x12
        /*001a*/ 	.short	(.L_5 - .L_4)
	.align		4
.L_4:
        /*001c*/ 	.word	index@(_Z11calc_momentPiS_Pdi)
        /*0020*/ 	.word	0x00000000
.L_5:


//--------------------- .nv.compat                --------------------------
	.section	.nv.compat,"",@"SHT_CUDA_COMPAT_INFO"
	.align	4
        /*0000*/ 	.byte	0x02, 0x09, 0x00, 0x00, 0x02, 0x02, 0x01, 0x00, 0x02, 0x05, 0x05, 0x00, 0x03, 0x07, 0x01, 0x01
        /*0010*/ 	.byte	0x02, 0x03, 0x00, 0x00, 0x02, 0x06, 0x01, 0x00, 0x04, 0x0b, 0x08, 0x00, 0x01, 0x00, 0x00, 0x00
        /*0020*/ 	.byte	0x00, 0x00, 0x00, 0x00


//--------------------- .nv.info._Z11calc_momentPiS_Pdi --------------------------
	.section	.nv.info._Z11calc_momentPiS_Pdi,"",@"SHT_CUDA_INFO"
	.sectionflags	@""
	.align	4


	//----- nvinfo : EIATTR_CUDA_API_VERSION
	.align		4
        /*0000*/ 	.byte	0x04, 0x37
        /*0002*/ 	.short	(.L_7 - .L_6)
.L_6:
        /*0004*/ 	.word	0x00000082


	//----- nvinfo : EIATTR_KPARAM_INFO
	.align		4
.L_7:
        /*0008*/ 	.byte	0x04, 0x17
        /*000a*/ 	.short	(.L_9 - .L_8)
.L_8:
        /*000c*/ 	.word	0x00000000
        /*0010*/ 	.short	0x0003
        /*0012*/ 	.short	0x0018
        /*0014*/ 	.byte	0x00, 0xf0, 0x11, 0x00


	//----- nvinfo : EIATTR_KPARAM_INFO
	.align		4
.L_9:
        /*0018*/ 	.byte	0x04, 0x17
        /*001a*/ 	.short	(.L_11 - .L_10)
.L_10:
        /*001c*/ 	.word	0x00000000
        /*0020*/ 	.short	0x0002
        /*0022*/ 	.short	0x0010
        /*0024*/ 	.byte	0x00, 0xf5, 0x21, 0x00


	//----- nvinfo : EIATTR_KPARAM_INFO
	.align		4
.L_11:
        /*0028*/ 	.byte	0x04, 0x17
        /*002a*/ 	.short	(.L_13 - .L_12)
.L_12:
        /*002c*/ 	.word	0x00000000
        /*0030*/ 	.short	0x0001
        /*0032*/ 	.short	0x0008
        /*0034*/ 	.byte	0x00, 0xf5, 0x21, 0x00


	//----- nvinfo : EIATTR_KPARAM_INFO
	.align		4
.L_13:
        /*0038*/ 	.byte	0x04, 0x17
        /*003a*/ 	.short	(.L_15 - .L_14)
.L_14:
        /*003c*/ 	.word	0x00000000
        /*0040*/ 	.short	0x0000
        /*0042*/ 	.short	0x0000
        /*0044*/ 	.byte	0x00, 0xf5, 0x21, 0x00


	//----- nvinfo : EIATTR_SPARSE_MMA_MASK
	.align		4
.L_15:
        /*0048*/ 	.byte	0x03, 0x50
        /*004a*/ 	.short	0x0000


	//----- nvinfo : EIATTR_MAXREG_COUNT
	.align		4
        /*004c*/ 	.byte	0x03, 0x1b
        /*004e*/ 	.short	0x00ff


	//----- nvinfo : EIATTR_NUM_BARRIERS
	.align		4
        /*0050*/ 	.byte	0x02, 0x4c
        /*0052*/ 	.byte	0x01
	.zero		1


	//----- nvinfo : EIATTR_MERCURY_ISA_VERSION
	.align		4
        /*0054*/ 	.byte	0x03, 0x5f
        /*0056*/ 	.short	0x0101


	//----- nvinfo : EIATTR_VRC_CTA_INIT_COUNT
	.align		4
        /*0058*/ 	.byte	0x02, 0x4a
	.zero		1
	.zero		1


	//----- nvinfo : EIATTR_EXIT_INSTR_OFFSETS
	.align		4
        /*005c*/ 	.byte	0x04, 0x1c
        /*005e*/ 	.short	(.L_17 - .L_16)


	//   ....[0]....
.L_16:
        /*0060*/ 	.word	0x000000c0


	//   ....[1]....
        /*0064*/ 	.word	0x00004540


	//----- nvinfo : EIATTR_CRS_STACK_SIZE
	.align		4
.L_17:
        /*0068*/ 	.byte	0x04, 0x1e
        /*006a*/ 	.short	(.L_19 - .L_18)
.L_18:
        /*006c*/ 	.word	0x00000000


	//----- nvinfo : EIATTR_CBANK_PARAM_SIZE
	.align		4
.L_19:
        /*0070*/ 	.byte	0x03, 0x19
        /*0072*/ 	.short	0x001c


	//----- nvinfo : EIATTR_PARAM_CBANK
	.align		4
        /*0074*/ 	.byte	0x04, 0x0a
        /*0076*/ 	.short	(.L_21 - .L_20)
	.align		4
.L_20:
        /*0078*/ 	.word	index@(.nv.constant0._Z11calc_momentPiS_Pdi)
        /*007c*/ 	.short	0x0380
        /*007e*/ 	.short	0x001c


	//----- nvinfo : EIATTR_SW_WAR
	.align		4
.L_21:
        /*0080*/ 	.byte	0x04, 0x36
        /*0082*/ 	.short	(.L_23 - .L_22)
.L_22:
        /*0084*/ 	.word	0x00000008
.L_23:


//--------------------- .nv.callgraph             --------------------------
	.section	.nv.callgraph,"",@"SHT_CUDA_CALLGRAPH"
	.align	4
	.sectionentsize	8
	.align		4
        /*0000*/ 	.word	0x00000000
	.align		4
        /*0004*/ 	.word	0xffffffff
	.align		4
        /*0008*/ 	.word	0x00000000
	.align		4
        /*000c*/ 	.word	0xfffffffe
	.align		4
        /*0010*/ 	.word	0x00000000
	.align		4
        /*0014*/ 	.word	0xfffffffd
	.align		4
        /*0018*/ 	.word	0x00000000
	.align		4
        /*001c*/ 	.word	0xfffffffc


//--------------------- .text._Z11calc_momentPiS_Pdi --------------------------
	.section	.text._Z11calc_momentPiS_Pdi,"ax",@progbits
	.align	128
        .global         _Z11calc_momentPiS_Pdi
        .type           _Z11calc_momentPiS_Pdi,@function
        .size           _Z11calc_momentPiS_Pdi,(.L_x_13 - _Z11calc_momentPiS_Pdi)
        .other          _Z11calc_momentPiS_Pdi,@"STO_CUDA_ENTRY STV_DEFAULT"
_Z11calc_momentPiS_Pdi:
.text._Z11calc_momentPiS_Pdi:
[----:B------:R-:W-:Y:S01]  /*0000*/  LDC R1, c[0x0][0x37c] ;  /* 0x0000df00ff017b82 */ /* 0x000fe20000000800 */
[----:B------:R-:W0:Y:S01]  /*0010*/  LDCU UR6, c[0x0][0x370] ;  /* 0x00006e00ff0677ac */ /* 0x000e220008000800 */
[----:B------:R-:W1:Y:S01]  /*0020*/  LDCU UR8, c[0x0][0x398] ;  /* 0x00007300ff0877ac */ /* 0x000e620008000800 */
[----:B0-----:R-:W-:-:S04]  /*0030*/  UIMAD UR6, UR6, 0xb, URZ ;  /* 0x0000000b060678a4 */ /* 0x001fc8000f8e02ff */
[----:B-1----:R-:W-:Y:S02]  /*0040*/  UISETP.GT.U32.AND UP0, UPT, UR6, UR8, UPT ;  /* 0x000000080600728c */ /* 0x002fe4000bf04070 */
[----:B------:R-:W-:-:S03]  /*0050*/  UIADD3 UR7, UPT, UPT, URZ, -UR6, URZ ;  /* 0x80000006ff077290 */ /* 0x000fc6000fffe0ff */
[----:B------:R-:W0:Y:S01]  /*0060*/  I2F.U32.RP R0, UR6 ;  /* 0x0000000600007d06 */ /* 0x000e220008209000 */
[----:B------:R-:W-:-:S07]  /*0070*/  PLOP3.LUT P0, PT, PT, PT, UP0, 0x80, 0x8 ;  /* 0x000000000008781c */ /* 0x000fce0003f0f008 */
[----:B0-----:R-:W0:Y:S02]  /*0080*/  MUFU.RCP R0, R0 ;  /* 0x0000000000007308 */ /* 0x001e240000001000 */
[----:B0-----:R-:W-:-:S06]  /*0090*/  VIADD R2, R0, 0xffffffe ;  /* 0x0ffffffe00027836 */ /* 0x001fcc0000000000 */
[----:B------:R-:W0:Y:S02]  /*00a0*/  F2I.FTZ.U32.TRUNC.NTZ R2, R2 ;  /* 0x0000000200027305 */ /* 0x000e24000021f000 */
[----:B0-----:R-:W-:Y:S01]  /*00b0*/  R2UR UR5, R2 ;  /* 0x00000000020572ca */ /* 0x001fe200000e0000 */
[----:B------:R-:W-:-:S14]  /*00c0*/  @P0 EXIT ;  /* 0x000000000000094d */ /* 0x000fdc0003800000 */
[----:B------:R-:W0:Y:S01]  /*00d0*/  S2R R3, SR_TID.Y ;  /* 0x0000000000037919 */ /* 0x000e220000002200 */
[----:B------:R-:W-:Y:S01]  /*00e0*/  UIMAD UR7, UR7, UR5, URZ ;  /* 0x00000005070772a4 */ /* 0x000fe2000f8e02ff */
[----:B------:R-:W-:Y:S01]  /*00f0*/  UMOV UR4, URZ ;  /* 0x000000ff00047c82 */ /* 0x000fe20008000000 */
[----:B------:R-:W1:Y:S02]  /*0100*/  S2R R4, SR_CTAID.Y ;  /* 0x0000000000047919 */ /* 0x000e640000002600 */
[----:B------:R-:W-:Y:S01]  /*0110*/  UIMAD.WIDE.U32 UR4, UR5, UR7, UR4 ;  /* 0x00000007050472a5 */ /* 0x000fe2000f8e0004 */
[----:B------:R-:W2:Y:S01]  /*0120*/  LDCU UR9, c[0x0][0x360] ;  /* 0x00006c00ff0977ac */ /* 0x000ea20008000800 */
[----:B------:R-:W2:Y:S02]  /*0130*/  S2R R0, SR_TID.X ;  /* 0x0000000000007919 */ /* 0x000ea40000002100 */
[----:B------:R-:W-:Y:S01]  /*0140*/  UIMAD.WIDE.U32 UR4, UR5, UR8, URZ ;  /* 0x00000008050472a5 */ /* 0x000fe2000f8e00ff */
[----:B------:R-:W2:Y:S01]  /*0150*/  S2R R5, SR_CTAID.X ;  /* 0x0000000000057919 */ /* 0x000ea20000002500 */
[----:B------:R-:W1:Y:S02]  /*0160*/  LDCU UR10, c[0x0][0x364] ;  /* 0x00006c80ff0a77ac */ /* 0x000e640008000800 */
[----:B------:R-:W-:-:S02]  /*0170*/  UIADD3 UR4, UPT, UPT, -UR5, URZ, URZ ;  /* 0x000000ff05047290 */ /* 0x000fc4000fffe1ff */
[----:B------:R-:W-:Y:S02]  /*0180*/  UISETP.NE.U32.AND UP0, UPT, UR6, URZ, UPT ;  /* 0x000000ff0600728c */ /* 0x000fe4000bf05070 */
[----:B------:R-:W-:Y:S02]  /*0190*/  UIMAD UR4, UR6, UR4, UR8 ;  /* 0x00000004060472a4 */ /* 0x000fe4000f8e0208 */
[----:B------:R-:W-:Y:S02]  /*01a0*/  UIADD3 UR7, UPT, UPT, UR8, -0x1, URZ ;  /* 0xffffffff08077890 */ /* 0x000fe4000fffe0ff */
[----:B------:R-:W-:Y:S01]  /*01b0*/  UISETP.GE.U32.AND UP1, UPT, UR4, UR6, UPT ;  /* 0x000000060400728c */ /* 0x000fe2000bf26070 */
[----:B------:R-:W3:Y:S01]  /*01c0*/  LDCU.64 UR12, c[0x0][0x358] ;  /* 0x00006b00ff0c77ac */ /* 0x000ee20008000a00 */
[----:B0-----:R-:W-:-:S09]  /*01d0*/  LOP3.LUT R2, R3, 0xffff, RZ, 0xc0, !PT ;  /* 0x0000ffff03027812 */ /* 0x001fd200078ec0ff */
[----:B------:R-:W-:Y:S01]  /*01e0*/  @UP1 UIADD3 UR4, UPT, UPT, -UR6, UR4, URZ ;  /* 0x0000000406041290 */ /* 0x000fe2000fffe1ff */
[----:B------:R-:W-:Y:S01]  /*01f0*/  IMAD R2, R2, 0x199a, RZ ;  /* 0x0000199a02027824 */ /* 0x000fe200078e02ff */
[----:B------:R-:W-:Y:S01]  /*0200*/  @UP1 UIADD3 UR5, UPT, UPT, UR5, 0x1, URZ ;  /* 0x0000000105051890 */ /* 0x000fe2000fffe0ff */
[----:B-1----:R-:W-:Y:S01]  /*0210*/  IMAD R7, R4, UR10, R3 ;  /* 0x0000000a04077c24 */ /* 0x002fe2000f8e0203 */
[----:B------:R-:W-:Y:S02]  /*0220*/  UISETP.GE.U32.AND UP2, UPT, UR4, UR6, UPT ;  /* 0x000000060400728c */ /* 0x000fe4000bf46070 */
[----:B------:R-:W-:Y:S01]  /*0230*/  SHF.R.U32.HI R2, RZ, 0x10, R2 ;  /* 0x00000010ff027819 */ /* 0x000fe20000011602 */
[----:B------:R-:W-:Y:S01]  /*0240*/  UIADD3 UR4, UPT, UPT, UR8, 0x1, URZ ;  /* 0x0000000108047890 */ /* 0x000fe2000fffe0ff */
[----:B--2---:R-:W-:Y:S01]  /*0250*/  IMAD R4, R5, UR9, R0 ;  /* 0x0000000905047c24 */ /* 0x004fe2000f8e0200 */
[----:B------:R-:W-:Y:S01]  /*0260*/  UISETP.NE.AND UP1, UPT, UR8, URZ, UPT ;  /* 0x000000ff0800728c */ /* 0x000fe2000bf25270 */
[----:B------:R-:W-:Y:S01]  /*0270*/  PRMT R2, R2, 0x9910, RZ ;  /* 0x0000991002027816 */ /* 0x000fe200000000ff */
[----:B------:R-:W-:-:S04]  /*0280*/  ULOP3.LUT UR8, URZ, UR8, URZ, 0x33, !UPT ;  /* 0x00000008ff087292 */ /* 0x000fc8000f8e33ff */
[----:B------:R-:W-:Y:S01]  /*0290*/  IMAD R2, R2, 0xa, RZ ;  /* 0x0000000a02027824 */ /* 0x000fe200078e02ff */
[----:B------:R-:W-:Y:S01]  /*02a0*/  @UP2 UIADD3 UR5, UPT, UPT, UR5, 0x1, URZ ;  /* 0x0000000105052890 */ /* 0x000fe2000fffe0ff */
[----:B------:R-:W-:Y:S01]  /*02b0*/  PLOP3.LUT P1, PT, PT, PT, UP1, 0x80, 0x8 ;  /* 0x000000000008781c */ /* 0x000fe20003f2f018 */
[----:B------:R-:W-:Y:S01]  /*02c0*/  @!UP0 ULOP3.LUT UR5, URZ, UR6, URZ, 0x33, !UPT ;  /* 0x00000006ff058292 */ /* 0x000fe2000f8e33ff */
[----:B------:R-:W-:Y:S02]  /*02d0*/  IMAD.MOV R2, RZ, RZ, -R2 ;  /* 0x000000ffff027224 */ /* 0x000fe400078e0a02 */
[----:B------:R-:W-:Y:S01]  /*02e0*/  IMAD.U32 R5, RZ, RZ, UR8 ;  /* 0x00000008ff057e24 */ /* 0x000fe2000f8e00ff */
[----:B------:R-:W-:Y:S02]  /*02f0*/  UIMAD UR5, UR5, UR5, URZ ;  /* 0x00000005050572a4 */ /* 0x000fe4000f8e02ff */
[----:B------:R-:W-:-:S04]  /*0300*/  PRMT R2, R2, 0x7710, RZ ;  /* 0x0000771002027816 */ /* 0x000fc800000000ff */
[----:B------:R-:W-:Y:S01]  /*0310*/  IADD3 R2, PT, PT, R2, R3, RZ ;  /* 0x0000000302027210 */ /* 0x000fe20007ffe0ff */
[----:B---3--:R-:W-:-:S07]  /*0320*/  IMAD.MOV.U32 R3, RZ, RZ, RZ ;  /* 0x000000ffff037224 */ /* 0x008fce00078e00ff */
.L_x_11:
[----:B------:R-:W-:Y:S01]  /*0330*/  VIMNMX R6, PT, PT, R4, R7, !PT ;  /* 0x0000000704067248 */ /* 0x000fe20007fe0100 */
[----:B------:R-:W-:Y:S03]  /*0340*/  BSSY.RECONVERGENT B0, `(.L_x_0) ;  /* 0x00003fb000007945 */ /* 0x000fe60003800200 */
[----:B------:R-:W-:-:S13]  /*0350*/  ISETP.GT.AND P0, PT, R6, 0x204, PT ;  /* 0x000002040600780c */ /* 0x000fda0003f04270 */
[----:B------:R-:W-:Y:S05]  /*0360*/  @P0 BRA `(.L_x_1) ;  /* 0x0000003c00e00947 */ /* 0x000fea0003800000 */
[----:B------:R-:W0:Y:S08]  /*0370*/  LDC R6, c[0x0][0x398] ;  /* 0x0000e600ff067b82 */ /* 0x000e300000000800 */
[----:B------:R-:W1:Y:S01]  /*0380*/  LDC.64 R12, c[0x0][0x380] ;  /* 0x0000e000ff0c7b82 */ /* 0x000e620000000a00 */
[----:B0-----:R-:W-:-:S04]  /*0390*/  IMAD R8, R7, R6, R4 ;  /* 0x0000000607087224 */ /* 0x001fc800078e0204 */
[----:B-1----:R-:W-:-:S05]  /*03a0*/  IMAD.WIDE R14, R8, 0x4, R12 ;  /* 0x00000004080e7825 */ /* 0x002fca00078e020c */
[----:B------:R-:W2:Y:S01]  /*03b0*/  LDG.E R17, desc[UR12][R14.64] ;  /* 0x0000000c0e117981 */ /* 0x000ea2000c1e1900 */
[----:B------:R-:W-:Y:S01]  /*03c0*/  IMAD.HI R9, R4, 0x2e8ba2e9, RZ ;  /* 0x2e8ba2e904097827 */ /* 0x000fe200078e02ff */
[----:B------:R-:W0:Y:S03]  /*03d0*/  S2R R19, SR_CgaCtaId ;  /* 0x0000000000137919 */ /* 0x000e260000008800 */
[----:B------:R-:W-:Y:S01]  /*03e0*/  IMAD.HI R16, R7, 0x2e8ba2e9, RZ ;  /* 0x2e8ba2e907107827 */ /* 0x000fe200078e02ff */
[----:B------:R-:W-:Y:S01]  /*03f0*/  SHF.R.S32.HI R10, RZ, 0x1, R9 ;  /* 0x00000001ff0a7819 */ /* 0x000fe20000011409 */
[----:B------:R-:W1:Y:S03]  /*0400*/  S2R R18, SR_TID.Y ;  /* 0x0000000000127919 */ /* 0x000e660000002200 */
[----:B------:R-:W-:-:S02]  /*0410*/  LEA.HI R11, R9, R10, RZ, 0x1 ;  /* 0x0000000a090b7211 */ /* 0x000fc400078f08ff */
[----:B------:R-:W-:Y:S02]  /*0420*/  SHF.R.S32.HI R9, RZ, 0x1, R16 ;  /* 0x00000001ff097819 */ /* 0x000fe40000011410 */
[----:B------:R-:W-:Y:S02]  /*0430*/  MOV R10, 0x400 ;  /* 0x00000400000a7802 */ /* 0x000fe40000000f00 */
[----:B------:R-:W-:Y:S02]  /*0440*/  LEA.HI R16, R16, R9, RZ, 0x1 ;  /* 0x0000000910107211 */ /* 0x000fe400078f08ff */
[----:B0-----:R-:W-:Y:S01]  /*0450*/  LEA R9, R19, R10, 0x18 ;  /* 0x0000000a13097211 */ /* 0x001fe200078ec0ff */
[----:B------:R-:W-:Y:S02]  /*0460*/  IMAD R10, R11, -0xb, R4 ;  /* 0xfffffff50b0a7824 */ /* 0x000fe400078e0204 */
[----:B------:R-:W-:Y:S01]  /*0470*/  IMAD R11, R16, -0xb, R7 ;  /* 0xfffffff5100b7824 */ /* 0x000fe200078e0207 */
[----:B-1----:R-:W-:Y:S01]  /*0480*/  ISETP.NE.AND P0, PT, R18, 0xa, PT ;  /* 0x0000000a1200780c */ /* 0x002fe20003f05270 */
[----:B------:R-:W-:-:S05]  /*0490*/  IMAD R20, R10, 0x3c, R9 ;  /* 0x0000003c0a147824 */ /* 0x000fca00078e0209 */
[----:B------:R-:W-:-:S05]  /*04a0*/  LEA R20, R11, R20, 0x2 ;  /* 0x000000140b147211 */ /* 0x000fca00078e10ff */
[----:B--2---:R0:W-:Y:S02]  /*04b0*/  STS [R20], R17 ;  /* 0x0000001114007388 */ /* 0x0041e40000000800 */
[----:B------:R-:W-:Y:S05]  /*04c0*/  @!P0 BRA `(.L_x_2) ;  /* 0x0000001400808947 */ /* 0x000fea0003800000 */
[----:B------:R-:W-:-:S13]  /*04d0*/  ISETP.NE.AND P0, PT, R18, RZ, PT ;  /* 0x000000ff1200720c */ /* 0x000fda0003f05270 */
[----:B------:R-:W-:Y:S05]  /*04e0*/  @P0 BRA `(.L_x_3) ;  /* 0x0000002800ec0947 */ /* 0x000fea0003800000 */
[----:B------:R-:W-:-:S13]  /*04f0*/  ISETP.NE.AND P0, PT, R0, RZ, PT ;  /* 0x000000ff0000720c */ /* 0x000fda0003f05270 */
[----:B------:R-:W-:Y:S05]  /*0500*/  @!P0 BRA `(.L_x_4) ;  /* 0x0000000c001c8947 */ /* 0x000fea0003800000 */
[----:B------:R-:W-:-:S13]  /*0510*/  ISETP.NE.AND P0, PT, R0, 0xa, PT ;  /* 0x0000000a0000780c */ /* 0x000fda0003f05270 */
[----:B------:R-:W-:Y:S05]  /*0520*/  @P0 BRA `(.L_x_5) ;  /* 0x00000008004c0947 */ /* 0x000fea0003800000 */
[----:B------:R-:W-:Y:S01]  /*0530*/  IABS R24, R6 ;  /* 0x0000000600187213 */ /* 0x000fe20000000000 */
[----:B------:R-:W-:Y:S01]  /*0540*/  IMAD.IADD R16, R4, 0x1, R6 ;  /* 0x0000000104107824 */ /* 0x000fe200078e0206 */
[----:B------:R-:W-:Y:S01]  /*0550*/  IADD3 R5, PT, PT, R7, UR7, RZ ;  /* 0x0000000707057c10 */ /* 0x000fe2000fffe0ff */
[----:B------:R-:W-:Y:S01]  /*0560*/  IMAD.MOV.U32 R22, RZ, RZ, RZ ;  /* 0x000000ffff167224 */ /* 0x000fe200078e00ff */
[----:B0-----:R-:W0:Y:S02]  /*0570*/  I2F.RP R17, R24 ;  /* 0x0000001800117306 */ /* 0x001e240000209400 */
[----:B------:R-:W-:Y:S02]  /*0580*/  IABS R18, R5 ;  /* 0x0000000500127213 */ /* 0x000fe40000000000 */
[----:B------:R-:W-:Y:S02]  /*0590*/  IABS R21, R16 ;  /* 0x0000001000157213 */ /* 0x000fe40000000000 */
[----:B------:R-:W-:-:S02]  /*05a0*/  ISETP.GE.AND P3, PT, R16, RZ, PT ;  /* 0x000000ff1000720c */ /* 0x000fc40003f66270 */
[----:B0-----:R-:W0:Y:S02]  /*05b0*/  MUFU.RCP R17, R17 ;  /* 0x0000001100117308 */ /* 0x001e240000001000 */
[----:B0-----:R-:W-:-:S06]  /*05c0*/  VIADD R23, R17, 0xffffffe ;  /* 0x0ffffffe11177836 */ /* 0x001fcc0000000000 */
[----:B------:R-:W0:Y:S02]  /*05d0*/  F2I.FTZ.U32.TRUNC.NTZ R23, R23 ;  /* 0x0000001700177305 */ /* 0x000e24000021f000 */
[----:B0-----:R-:W-:-:S04]  /*05e0*/  IMAD.MOV R19, RZ, RZ, -R23 ;  /* 0x000000ffff137224 */ /* 0x001fc800078e0a17 */
[----:B------:R-:W-:-:S04]  /*05f0*/  IMAD R19, R19, R24, RZ ;  /* 0x0000001813137224 */ /* 0x000fc800078e02ff */
[----:B------:R-:W-:Y:S01]  /*0600*/  IMAD.HI.U32 R22, R23, R19, R22 ;  /* 0x0000001317167227 */ /* 0x000fe200078e0016 */
[----:B------:R-:W-:-:S03]  /*0610*/  MOV R19, R18 ;  /* 0x0000001200137202 */ /* 0x000fc60000000f00 */
[----:B------:R-:W-:Y:S02]  /*0620*/  VIADD R23, R5, 0xffffffff ;  /* 0xffffffff05177836 */ /* 0x000fe40000000000 */
[----:B------:R-:W-:-:S03]  /*0630*/  IMAD.HI.U32 R18, R22, R21, RZ ;  /* 0x0000001516127227 */ /* 0x000fc600078e00ff */
[----:B------:R-:W-:Y:S01]  /*0640*/  IABS R25, R23 ;  /* 0x0000001700197213 */ /* 0x000fe20000000000 */
[----:B------:R-:W-:Y:S01]  /*0650*/  IMAD.HI.U32 R17, R22, R19, RZ ;  /* 0x0000001316117227 */ /* 0x000fe200078e00ff */
[----:B------:R-:W-:-:S03]  /*0660*/  IADD3 R20, PT, PT, -R18, RZ, RZ ;  /* 0x000000ff12147210 */ /* 0x000fc60007ffe1ff */
[----:B------:R-:W-:Y:S02]  /*0670*/  IMAD.MOV R17, RZ, RZ, -R17 ;  /* 0x000000ffff117224 */ /* 0x000fe400078e0a11 */
[----:B------:R-:W-:-:S04]  /*0680*/  IMAD.HI.U32 R18, R22, R25, RZ ;  /* 0x0000001916127227 */ /* 0x000fc800078e00ff */
[C---:B------:R-:W-:Y:S02]  /*0690*/  IMAD R17, R24.reuse, R17, R19 ;  /* 0x0000001118117224 */ /* 0x040fe400078e0213 */
[C---:B------:R-:W-:Y:S02]  /*06a0*/  IMAD R19, R24.reuse, R20, R21 ;  /* 0x0000001418137224 */ /* 0x040fe400078e0215 */
[----:B------:R-:W-:Y:S01]  /*06b0*/  IMAD.MOV R18, RZ, RZ, -R18 ;  /* 0x000000ffff127224 */ /* 0x000fe200078e0a12 */
[C---:B------:R-:W-:Y:S02]  /*06c0*/  ISETP.GT.U32.AND P0, PT, R24.reuse, R17, PT ;  /* 0x000000111800720c */ /* 0x040fe40003f04070 */
[C---:B------:R-:W-:Y:S01]  /*06d0*/  ISETP.GT.U32.AND P1, PT, R24.reuse, R19, PT ;  /* 0x000000131800720c */ /* 0x040fe20003f24070 */
[----:B------:R-:W-:-:S05]  /*06e0*/  IMAD R21, R24, R18, R25 ;  /* 0x0000001218157224 */ /* 0x000fca00078e0219 */
[----:B------:R-:W-:-:S05]  /*06f0*/  ISETP.GT.U32.AND P2, PT, R24, R21, PT ;  /* 0x000000151800720c */ /* 0x000fca0003f44070 */
[--C-:B------:R-:W-:Y:S01]  /*0700*/  @!P0 IMAD.IADD R17, R17, 0x1, -R24.reuse ;  /* 0x0000000111118824 */ /* 0x100fe200078e0a18 */
[----:B------:R-:W-:Y:S02]  /*0710*/  ISETP.GE.AND P0, PT, R5, RZ, PT ;  /* 0x000000ff0500720c */ /* 0x000fe40003f06270 */
[----:B------:R-:W-:Y:S02]  /*0720*/  @!P1 IADD3 R19, PT, PT, R19, -R24, RZ ;  /* 0x8000001813139210 */ /* 0x000fe40007ffe0ff */
[C---:B------:R-:W-:Y:S02]  /*0730*/  ISETP.GT.U32.AND P1, PT, R24.reuse, R17, PT ;  /* 0x000000111800720c */ /* 0x040fe40003f24070 */
[----:B------:R-:W-:Y:S01]  /*0740*/  ISETP.GT.U32.AND P4, PT, R24, R19, PT ;  /* 0x000000131800720c */ /* 0x000fe20003f84070 */
[----:B------:R-:W-:Y:S01]  /*0750*/  @!P2 IMAD.IADD R21, R21, 0x1, -R24 ;  /* 0x000000011515a824 */ /* 0x000fe200078e0a18 */
[----:B------:R-:W-:-:S04]  /*0760*/  LOP3.LUT R5, RZ, R6, RZ, 0x33, !PT ;  /* 0x00000006ff057212 */ /* 0x000fc800078e33ff */
[----:B------:R-:W-:-:S05]  /*0770*/  ISETP.GT.U32.AND P2, PT, R24, R21, PT ;  /* 0x000000151800720c */ /* 0x000fca0003f44070 */
[----:B------:R-:W-:Y:S01]  /*0780*/  @!P1 IMAD.IADD R17, R17, 0x1, -R24 ;  /* 0x0000000111119824 */ /* 0x000fe200078e0a18 */
[----:B------:R-:W-:Y:S02]  /*0790*/  ISETP.NE.AND P1, PT, R6, RZ, PT ;  /* 0x000000ff0600720c */ /* 0x000fe40003f25270 */
[----:B------:R-:W-:Y:S01]  /*07a0*/  @!P4 IADD3 R19, PT, PT, R19, -R24, RZ ;  /* 0x800000181313c210 */ /* 0x000fe20007ffe0ff */
[----:B------:R-:W-:Y:S01]  /*07b0*/  @!P0 IMAD.MOV R17, RZ, RZ, -R17 ;  /* 0x000000ffff118224 */ /* 0x000fe200078e0a11 */
[----:B------:R-:W-:-:S03]  /*07c0*/  ISETP.GE.AND P4, PT, R23, RZ, PT ;  /* 0x000000ff1700720c */ /* 0x000fc60003f86270 */
[----:B------:R-:W-:Y:S01]  /*07d0*/  @!P3 IMAD.MOV R19, RZ, RZ, -R19 ;  /* 0x000000ffff13b224 */ /* 0x000fe200078e0a13 */
[----:B------:R-:W-:Y:S02]  /*07e0*/  SEL R25, R5, R17, !P1 ;  /* 0x0000001105197207 */ /* 0x000fe40004800000 */
[----:B------:R-:W-:Y:S02]  /*07f0*/  @!P2 IADD3 R21, PT, PT, R21, -R24, RZ ;  /* 0x800000181515a210 */ /* 0x000fe40007ffe0ff */
[----:B------:R-:W-:-:S05]  /*0800*/  SEL R17, R5, R19, !P1 ;  /* 0x0000001305117207 */ /* 0x000fca0004800000 */
[----:B------:R-:W-:Y:S02]  /*0810*/  IMAD R19, R25, R6, R17 ;  /* 0x0000000619137224 */ /* 0x000fe400078e0211 */
[----:B------:R-:W-:Y:S02]  /*0820*/  @!P4 IMAD.MOV R21, RZ, RZ, -R21 ;  /* 0x000000ffff15c224 */ /* 0x000fe400078e0a15 */
[----:B------:R-:W-:-:S03]  /*0830*/  IMAD.WIDE R18, R19, 0x4, R12 ;  /* 0x0000000413127825 */ /* 0x000fc600078e020c */
[----:B------:R-:W-:-:S03]  /*0840*/  SEL R27, R5, R21, !P1 ;  /* 0x00000015051b7207 */ /* 0x000fc60004800000 */
[----:B------:R-:W2:Y:S02]  /*0850*/  LDG.E R18, desc[UR12][R18.64] ;  /* 0x0000000c12127981 */ /* 0x000ea4000c1e1900 */
[----:B------:R-:W-:-:S04]  /*0860*/  IMAD R17, R27, R6, R17 ;  /* 0x000000061b117224 */ /* 0x000fc800078e0211 */
[----:B------:R-:W-:-:S06]  /*0870*/  IMAD.WIDE R16, R17, 0x4, R12 ;  /* 0x0000000411107825 */ /* 0x000fcc00078e020c */
[----:B------:R0:W3:Y:S01]  /*0880*/  LDG.E R17, desc[UR12][R16.64] ;  /* 0x0000000c10117981 */ /* 0x0000e2000c1e1900 */
[----:B------:R-:W-:Y:S01]  /*0890*/  ISETP.GE.AND P2, PT, R11, 0x1, PT ;  /* 0x000000010b00780c */ /* 0x000fe20003f46270 */
[C---:B------:R-:W-:Y:S01]  /*08a0*/  VIADD R21, R10.reuse, 0xf ;  /* 0x0000000f0a157836 */ /* 0x040fe20000000000 */
[----:B------:R-:W-:Y:S01]  /*08b0*/  ISETP.GE.AND P0, PT, R10, RZ, PT ;  /* 0x000000ff0a00720c */ /* 0x000fe20003f06270 */
[----:B------:R-:W-:-:S03]  /*08c0*/  VIADD R26, R4, UR4 ;  /* 0x00000004041a7c36 */ /* 0x000fc60008000000 */
[----:B------:R-:W-:Y:S02]  /*08d0*/  SEL R20, R21, R10, !P0 ;  /* 0x0000000a15147207 */ /* 0x000fe40004000000 */
[----:B------:R-:W-:Y:S01]  /*08e0*/  IADD3 R21, PT, PT, R11, 0xe, RZ ;  /* 0x0000000e0b157810 */ /* 0x000fe20007ffe0ff */
[----:B0-----:R-:W-:Y:S01]  /*08f0*/  IMAD.IADD R16, R7, 0x1, R6 ;  /* 0x0000000107107824 */ /* 0x001fe200078e0206 */
[C---:B------:R-:W-:Y:S01]  /*0900*/  ISETP.GE.AND P0, PT, R11.reuse, 0x2, PT ;  /* 0x000000020b00780c */ /* 0x040fe20003f06270 */
[----:B------:R-:W-:Y:S01]  /*0910*/  IMAD R28, R20, 0x3c, R9 ;  /* 0x0000003c141c7824 */ /* 0x000fe200078e0209 */
[C---:B------:R-:W-:Y:S01]  /*0920*/  IADD3 R20, PT, PT, R11.reuse, 0xd, RZ ;  /* 0x0000000d0b147810 */ /* 0x040fe20007ffe0ff */
[----:B------:R-:W-:Y:S01]  /*0930*/  @P2 VIADD R21, R11, 0xffffffff ;  /* 0xffffffff0b152836 */ /* 0x000fe20000000000 */
[----:B------:R-:W-:Y:S02]  /*0940*/  IABS R19, R16 ;  /* 0x0000001000137213 */ /* 0x000fe40000000000 */
[----:B------:R-:W-:Y:S01]  /*0950*/  ISETP.GE.AND P4, PT, R26, RZ, PT ;  /* 0x000000ff1a00720c */ /* 0x000fe20003f86270 */
[----:B------:R-:W-:-:S02]  /*0960*/  IMAD R23, R21, 0x4, R28 ;  /* 0x0000000415177824 */ /* 0x000fc400078e021c */
[----:B------:R-:W-:-:S04]  /*0970*/  IMAD.HI.U32 R29, R22, R19, RZ ;  /* 0x00000013161d7227 */ /* 0x000fc800078e00ff */
[----:B------:R-:W-:Y:S02]  /*0980*/  IMAD.MOV R29, RZ, RZ, -R29 ;  /* 0x000000ffff1d7224 */ /* 0x000fe400078e0a1d */
[----:B------:R-:W-:Y:S02]  /*0990*/  @P0 VIADD R20, R11, 0xfffffffe ;  /* 0xfffffffe0b140836 */ /* 0x000fe40000000000 */
[----:B------:R-:W-:-:S03]  /*09a0*/  IMAD R19, R24, R29, R19 ;  /* 0x0000001d18137224 */ /* 0x000fc600078e0213 */
[----:B------:R-:W-:Y:S02]  /*09b0*/  LEA R28, R20, R28, 0x2 ;  /* 0x0000001c141c7211 */ /* 0x000fe400078e10ff */
[----:B------:R-:W-:-:S13]  /*09c0*/  ISETP.GT.U32.AND P0, PT, R24, R19, PT ;  /* 0x000000131800720c */ /* 0x000fda0003f04070 */
[----:B------:R-:W-:-:S05]  /*09d0*/  @!P0 IMAD.IADD R19, R19, 0x1, -R24 ;  /* 0x0000000113138824 */ /* 0x000fca00078e0a18 */
[----:B------:R-:W-:-:S13]  /*09e0*/  ISETP.GT.U32.AND P0, PT, R24, R19, PT ;  /* 0x000000131800720c */ /* 0x000fda0003f04070 */
[----:B------:R-:W-:Y:S01]  /*09f0*/  @!P0 IADD3 R19, PT, PT, R19, -R24, RZ ;  /* 0x8000001813138210 */ /* 0x000fe20007ffe0ff */
[----:B--2---:R0:W-:Y:S02]  /*0a00*/  STS [R23], R18 ;  /* 0x0000001217007388 */ /* 0x0041e40000000800 */
[----:B0-----:R-:W-:Y:S02]  /*0a10*/  IABS R23, R26 ;  /* 0x0000001a00177213 */ /* 0x001fe40000000000 */
[----:B---3--:R0:W-:Y:S03]  /*0a20*/  STS [R28], R17 ;  /* 0x000000111c007388 */ /* 0x0081e60000000800 */
[----:B------:R-:W-:-:S05]  /*0a30*/  IMAD.HI.U32 R18, R22, R23, RZ ;  /* 0x0000001716127227 */ /* 0x000fca00078e00ff */
[----:B------:R-:W-:-:S05]  /*0a40*/  IADD3 R18, PT, PT, -R18, RZ, RZ ;  /* 0x000000ff12127210 */ /* 0x000fca0007ffe1ff */
[----:B------:R-:W-:-:S05]  /*0a50*/  IMAD R23, R24, R18, R23 ;  /* 0x0000001218177224 */ /* 0x000fca00078e0217 */
[----:B------:R-:W-:-:S13]  /*0a60*/  ISETP.GT.U32.AND P2, PT, R24, R23, PT ;  /* 0x000000171800720c */ /* 0x000fda0003f44070 */
[----:B------:R-:W-:Y:S01]  /*0a70*/  @!P2 IMAD.IADD R23, R23, 0x1, -R24 ;  /* 0x000000011717a824 */ /* 0x000fe200078e0a18 */
[----:B------:R-:W-:-:S04]  /*0a80*/  ISETP.GE.AND P2, PT, R16, RZ, PT ;  /* 0x000000ff1000720c */ /* 0x000fc80003f46270 */
[----:B------:R-:W-:-:S09]  /*0a90*/  ISETP.GT.U32.AND P3, PT, R24, R23, PT ;  /* 0x000000171800720c */ /* 0x000fd20003f64070 */
[----:B------:R-:W-:-:S04]  /*0aa0*/  @!P2 IADD3 R19, PT, PT, -R19, RZ, RZ ;  /* 0x000000ff1313a210 */ /* 0x000fc80007ffe1ff */
[----:B------:R-:W-:-:S04]  /*0ab0*/  @!P3 IMAD.IADD R23, R23, 0x1, -R24 ;  /* 0x000000011717b824 */ /* 0x000fc800078e0a18 */
[----:B------:R-:W-:Y:S01]  /*0ac0*/  IMAD.MOV.U32 R18, RZ, RZ, R23 ;  /* 0x000000ffff127224 */ /* 0x000fe200078e0017 */
[----:B------:R-:W-:-:S03]  /*0ad0*/  SEL R23, R5, R19, !P1 ;  /* 0x0000001305177207 */ /* 0x000fc60004800000 */
[----:B------:R-:W-:-:S05]  /*0ae0*/  @!P4 IMAD.MOV R18, RZ, RZ, -R18 ;  /* 0x000000ffff12c224 */ /* 0x000fca00078e0a12 */
[----:B------:R-:W-:-:S05]  /*0af0*/  SEL R18, R5, R18, !P1 ;  /* 0x0000001205127207 */ /* 0x000fca0004800000 */
[----:B0-----:R-:W-:-:S04]  /*0b00*/  IMAD R17, R23, R6, R18 ;  /* 0x0000000617117224 */ /* 0x001fc800078e0212 */
[----:B------:R-:W-:-:S06]  /*0b10*/  IMAD.WIDE R16, R17, 0x4, R12 ;  /* 0x0000000411107825 */ /* 0x000fcc00078e020c */
[----:B------:R0:W2:Y:S01]  /*0b20*/  LDG.E R16, desc[UR12][R16.64] ;  /* 0x0000000c10107981 */ /* 0x0000a2000c1e1900 */
[----:B------:R-:W-:Y:S02]  /*0b30*/  VIADD R28, R10, 0x10 ;  /* 0x000000100a1c7836 */ /* 0x000fe40000000000 */
[----:B------:R-:W-:-:S03]  /*0b40*/  VIADD R29, R11, 0xf ;  /* 0x0000000f0b1d7836 */ /* 0x000fc60000000000 */
[----:B------:R-:W-:Y:S01]  /*0b50*/  ISETP.GE.U32.AND P0, PT, R28, 0xf, PT ;  /* 0x0000000f1c00780c */ /* 0x000fe20003f06070 */
[----:B0-----:R-:W-:-:S12]  /*0b60*/  IMAD R17, R25, R6, R18 ;  /* 0x0000000619117224 */ /* 0x001fd800078e0212 */
[----:B------:R-:W-:Y:S02]  /*0b70*/  @P0 IADD3 R28, PT, PT, R10, 0x1, RZ ;  /* 0x000000010a1c0810 */ /* 0x000fe40007ffe0ff */
[----:B------:R-:W-:-:S03]  /*0b80*/  ISETP.GE.AND P0, PT, R11, RZ, PT ;  /* 0x000000ff0b00720c */ /* 0x000fc60003f06270 */
[----:B------:R-:W-:Y:S01]  /*0b90*/  IMAD R28, R28, 0x3c, R9 ;  /* 0x0000003c1c1c7824 */ /* 0x000fe200078e0209 */
[----:B------:R-:W-:-:S05]  /*0ba0*/  SEL R29, R29, R11, !P0 ;  /* 0x0000000b1d1d7207 */ /* 0x000fca0004000000 */
[----:B------:R-:W-:Y:S02]  /*0bb0*/  IMAD R19, R29, 0x4, R28 ;  /* 0x000000041d137824 */ /* 0x000fe400078e021c */
[----:B------:R-:W-:-:S03]  /*0bc0*/  IMAD R18, R27, R6, R18 ;  /* 0x000000061b127224 */ /* 0x000fc600078e0212 */
[----:B--2---:R0:W-:Y:S02]  /*0bd0*/  STS [R19], R16 ;  /* 0x0000001013007388 */ /* 0x0041e40000000800 */
[----:B0-----:R-:W-:-:S06]  /*0be0*/  IMAD.WIDE R16, R17, 0x4, R12 ;  /* 0x0000000411107825 */ /* 0x001fcc00078e020c */
[----:B------:R0:W2:Y:S01]  /*0bf0*/  LDG.E R17, desc[UR12][R16.64] ;  /* 0x0000000c10117981 */ /* 0x0000a2000c1e1900 */
[----:B------:R-:W-:-:S06]  /*0c00*/  IMAD.WIDE R18, R18, 0x4, R12 ;  /* 0x0000000412127825 */ /* 0x000fcc00078e020c */
[----:B------:R1:W3:Y:S01]  /*0c10*/  LDG.E R18, desc[UR12][R18.64] ;  /* 0x0000000c12127981 */ /* 0x0002e2000c1e1900 */
[----:B------:R-:W-:Y:S01]  /*0c20*/  VIADD R26, R26, 0x1 ;  /* 0x000000011a1a7836 */ /* 0x000fe20000000000 */
[----:B0-----:R-:W-:-:S04]  /*0c30*/  LEA R16, R21, R28, 0x2 ;  /* 0x0000001c15107211 */ /* 0x001fc800078e10ff */
[----:B-1----:R-:W-:-:S05]  /*0c40*/  IABS R19, R26 ;  /* 0x0000001a00137213 */ /* 0x002fca0000000000 */
[----:B------:R-:W-:-:S05]  /*0c50*/  IMAD.HI.U32 R22, R22, R19, RZ ;  /* 0x0000001316167227 */ /* 0x000fca00078e00ff */
[----:B------:R-:W-:Y:S02]  /*0c60*/  IADD3 R22, PT, PT, -R22, RZ, RZ ;  /* 0x000000ff16167210 */ /* 0x000fe40007ffe1ff */
[----:B------:R-:W-:Y:S01]  /*0c70*/  ISETP.GE.AND P2, PT, R26, RZ, PT ;  /* 0x000000ff1a00720c */ /* 0x000fe20003f46270 */
[----:B------:R-:W-:Y:S01]  /*0c80*/  IMAD R28, R20, 0x4, R28 ;  /* 0x00000004141c7824 */ /* 0x000fe200078e021c */
[----:B--2---:R0:W-:Y:S02]  /*0c90*/  STS [R16], R17 ;  /* 0x0000001110007388 */ /* 0x0041e40000000800 */
[----:B0-----:R-:W-:-:S05]  /*0ca0*/  IMAD R17, R24, R22, R19 ;  /* 0x0000001618117224 */ /* 0x001fca00078e0213 */
[----:B------:R-:W-:-:S13]  /*0cb0*/  ISETP.GT.U32.AND P0, PT, R24, R17, PT ;  /* 0x000000111800720c */ /* 0x000fda0003f04070 */
[----:B------:R-:W-:-:S05]  /*0cc0*/  @!P0 IMAD.IADD R17, R17, 0x1, -R24 ;  /* 0x0000000111118824 */ /* 0x000fca00078e0a18 */
[----:B------:R-:W-:-:S13]  /*0cd0*/  ISETP.GT.U32.AND P0, PT, R24, R17, PT ;  /* 0x000000111800720c */ /* 0x000fda0003f04070 */
[----:B------:R-:W-:-:S05]  /*0ce0*/  @!P0 IMAD.IADD R17, R17, 0x1, -R24 ;  /* 0x0000000111118824 */ /* 0x000fca00078e0a18 */
[----:B------:R-:W-:-:S04]  /*0cf0*/  @!P2 IADD3 R17, PT, PT, -R17, RZ, RZ ;  /* 0x000000ff1111a210 */ /* 0x000fc80007ffe1ff */
[----:B------:R-:W-:Y:S01]  /*0d00*/  SEL R17, R5, R17, !P1 ;  /* 0x0000001105117207 */ /* 0x000fe20004800000 */
[----:B---3--:R0:W-:Y:S04]  /*0d10*/  STS [R28], R18 ;  /* 0x000000121c007388 */ /* 0x0081e80000000800 */
[-CC-:B------:R-:W-:Y:S02]  /*0d20*/  IMAD R23, R23, R6.reuse, R17.reuse ;  /* 0x0000000617177224 */ /* 0x180fe400078e0211 */
[-CC-:B------:R-:W-:Y:S02]  /*0d30*/  IMAD R19, R25, R6.reuse, R17.reuse ;  /* 0x0000000619137224 */ /* 0x180fe400078e0211 */
[----:B------:R-:W-:Y:S02]  /*0d40*/  IMAD R17, R27, R6, R17 ;  /* 0x000000061b117224 */ /* 0x000fe400078e0211 */
[----:B------:R-:W-:-:S04]  /*0d50*/  IMAD.WIDE R22, R23, 0x4, R12 ;  /* 0x0000000417167825 */ /* 0x000fc800078e020c */
[--C-:B0-----:R-:W-:Y:S02]  /*0d60*/  IMAD.WIDE R18, R19, 0x4, R12.reuse ;  /* 0x0000000413127825 */ /* 0x101fe400078e020c */
[----:B------:R-:W2:Y:S02]  /*0d70*/  LDG.E R22, desc[UR12][R22.64] ;  /* 0x0000000c16167981 */ /* 0x000ea4000c1e1900 */
[----:B------:R-:W-:Y:S02]  /*0d80*/  IMAD.WIDE R16, R17, 0x4, R12 ;  /* 0x0000000411107825 */ /* 0x000fe400078e020c */
[----:B------:R-:W3:Y:S04]  /*0d90*/  LDG.E R18, desc[UR12][R18.64] ;  /* 0x0000000c12127981 */ /* 0x000ee8000c1e1900 */
[----:B------:R-:W4:Y:S01]  /*0da0*/  LDG.E R16, desc[UR12][R16.64] ;  /* 0x0000000c10107981 */ /* 0x000f22000c1e1900 */
[----:B------:R-:W-:-:S05]  /*0db0*/  VIADD R24, R10, 0x11 ;  /* 0x000000110a187836 */ /* 0x000fca0000000000 */
[----:B------:R-:W-:-:S13]  /*0dc0*/  ISETP.GE.U32.AND P0, PT, R24, 0xf, PT ;  /* 0x0000000f1800780c */ /* 0x000fda0003f06070 */
[----:B------:R-:W-:-:S04]  /*0dd0*/  @P0 VIADD R24, R10, 0x2 ;  /* 0x000000020a180836 */ /* 0x000fc80000000000 */
[----:B------:R-:W-:-:S04]  /*0de0*/  IMAD R24, R24, 0x3c, R9 ;  /* 0x0000003c18187824 */ /* 0x000fc800078e0209 */
[--C-:B------:R-:W-:Y:S01]  /*0df0*/  IMAD R21, R21, 0x4, R24.reuse ;  /* 0x0000000415157824 */ /* 0x100fe200078e0218 */
[----:B------:R-:W-:Y:S01]  /*0e00*/  LEA R29, R29, R24, 0x2 ;  /* 0x000000181d1d7211 */ /* 0x000fe200078e10ff */
[----:B------:R-:W-:-:S04]  /*0e10*/  IMAD R25, R20, 0x4, R24 ;  /* 0x0000000414197824 */ /* 0x000fc800078e0218 */
[----:B--2---:R1:W-:Y:S04]  /*0e20*/  STS [R29], R22 ;  /* 0x000000161d007388 */ /* 0x0043e80000000800 */
[----:B---3--:R1:W-:Y:S04]  /*0e30*/  STS [R21], R18 ;  /* 0x0000001215007388 */ /* 0x0083e80000000800 */
[----:B----4-:R1:W-:Y:S01]  /*0e40*/  STS [R25], R16 ;  /* 0x0000001019007388 */ /* 0x0103e20000000800 */
[----:B------:R-:W-:Y:S05]  /*0e50*/  BRA `(.L_x_6) ;  /* 0x0000000c00107947 */ /* 0x000fea0003800000 */
.L_x_5:
[----:B------:R-:W-:Y:S01]  /*0e60*/  IABS R5, R6 ;  /* 0x0000000600057213 */ /* 0x000fe20000000000 */
[----:B------:R-:W-:-:S03]  /*0e70*/  VIADD R18, R7, UR7 ;  /* 0x0000000707127c36 */ /* 0x000fc60008000000 */
[----:B------:R-:W1:Y:S02]  /*0e80*/  I2F.RP R21, R5 ;  /* 0x0000000500157306 */ /* 0x000e640000209400 */
[C---:B------:R-:W-:Y:S02]  /*0e90*/  IADD3 R19, PT, PT, R18.reuse, -0x1, RZ ;  /* 0xffffffff12137810 */ /* 0x040fe40007ffe0ff */
[----:B------:R-:W-:Y:S02]  /*0ea0*/  ISETP.GE.AND P2, PT, R18, RZ, PT ;  /* 0x000000ff1200720c */ /* 0x000fe40003f46270 */
[----:B------:R-:W-:Y:S02]  /*0eb0*/  IABS R24, R19 ;  /* 0x0000001300187213 */ /* 0x000fe40000000000 */
[----:B------:R-:W-:Y:S01]  /*0ec0*/  ISETP.GE.AND P3, PT, R19, RZ, PT ;  /* 0x000000ff1300720c */ /* 0x000fe20003f66270 */
[----:B-1----:R-:W1:Y:S02]  /*0ed0*/  MUFU.RCP R21, R21 ;  /* 0x0000001500157308 */ /* 0x002e640000001000 */
[----:B-1----:R-:W-:-:S06]  /*0ee0*/  IADD3 R16, PT, PT, R21, 0xffffffe, RZ ;  /* 0x0ffffffe15107810 */ /* 0x002fcc0007ffe0ff */
[----:B0-----:R0:W1:Y:S02]  /*0ef0*/  F2I.FTZ.U32.TRUNC.NTZ R17, R16 ;  /* 0x0000001000117305 */ /* 0x001064000021f000 */
[----:B0-----:R-:W-:Y:S02]  /*0f00*/  IMAD.MOV.U32 R16, RZ, RZ, RZ ;  /* 0x000000ffff107224 */ /* 0x001fe400078e00ff */
[----:B-1----:R-:W-:-:S04]  /*0f10*/  IMAD.MOV R22, RZ, RZ, -R17 ;  /* 0x000000ffff167224 */ /* 0x002fc800078e0a11 */
[----:B------:R-:W-:Y:S01]  /*0f20*/  IMAD R23, R22, R5, RZ ;  /* 0x0000000516177224 */ /* 0x000fe200078e02ff */
[----:B------:R-:W-:-:S03]  /*0f30*/  IABS R22, R18 ;  /* 0x0000001200167213 */ /* 0x000fc60000000000 */
[----:B------:R-:W-:-:S06]  /*0f40*/  IMAD.HI.U32 R17, R17, R23, R16 ;  /* 0x0000001711117227 */ /* 0x000fcc00078e0010 */
[----:B------:R-:W-:-:S04]  /*0f50*/  IMAD.HI.U32 R16, R17, R22, RZ ;  /* 0x0000001611107227 */ /* 0x000fc800078e00ff */
[----:B------:R-:W-:-:S04]  /*0f60*/  IMAD.HI.U32 R17, R17, R24, RZ ;  /* 0x0000001811117227 */ /* 0x000fc800078e00ff */
[----:B------:R-:W-:Y:S01]  /*0f70*/  IMAD.MOV R16, RZ, RZ, -R16 ;  /* 0x000000ffff107224 */ /* 0x000fe200078e0a10 */
[----:B------:R-:W-:-:S03]  /*0f80*/  IADD3 R17, PT, PT, -R17, RZ, RZ ;  /* 0x000000ff11117210 */ /* 0x000fc60007ffe1ff */
[C---:B------:R-:W-:Y:S02]  /*0f90*/  IMAD R16, R5.reuse, R16, R22 ;  /* 0x0000001005107224 */ /* 0x040fe400078e0216 */
[----:B------:R-:W-:-:S03]  /*0fa0*/  IMAD R22, R5, R17, R24 ;  /* 0x0000001105167224 */ /* 0x000fc600078e0218 */
[C---:B------:R-:W-:Y:S02]  /*0fb0*/  ISETP.GT.U32.AND P0, PT, R5.reuse, R16, PT ;  /* 0x000000100500720c */ /* 0x040fe40003f04070 */
[----:B------:R-:W-:-:S11]  /*0fc0*/  ISETP.GT.U32.AND P1, PT, R5, R22, PT ;  /* 0x000000160500720c */ /* 0x000fd60003f24070 */
[--C-:B------:R-:W-:Y:S02]  /*0fd0*/  @!P0 IMAD.IADD R16, R16, 0x1, -R5.reuse ;  /* 0x0000000110108824 */ /* 0x100fe400078e0a05 */
[----:B------:R-:W-:-:S03]  /*0fe0*/  @!P1 IMAD.IADD R22, R22, 0x1, -R5 ;  /* 0x0000000116169824 */ /* 0x000fc600078e0a05 */
[C---:B------:R-:W-:Y:S02]  /*0ff0*/  ISETP.GT.U32.AND P0, PT, R5.reuse, R16, PT ;  /* 0x000000100500720c */ /* 0x040fe40003f04070 */
[----:B------:R-:W-:-:S11]  /*1000*/  ISETP.GT.U32.AND P1, PT, R5, R22, PT ;  /* 0x000000160500720c */ /* 0x000fd60003f24070 */
[----:B------:R-:W-:Y:S02]  /*1010*/  @!P0 IADD3 R16, PT, PT, R16, -R5, RZ ;  /* 0x8000000510108210 */ /* 0x000fe40007ffe0ff */
[----:B------:R-:W-:Y:S01]  /*1020*/  @!P1 IMAD.IADD R22, R22, 0x1, -R5 ;  /* 0x0000000116169824 */ /* 0x000fe200078e0a05 */
[----:B------:R-:W-:Y:S02]  /*1030*/  ISETP.NE.AND P1, PT, R6, RZ, PT ;  /* 0x000000ff0600720c */ /* 0x000fe40003f25270 */
[----:B------:R-:W-:Y:S01]  /*1040*/  @!P2 IMAD.MOV R16, RZ, RZ, -R16 ;  /* 0x000000ffff10a224 */ /* 0x000fe200078e0a10 */
[----:B------:R-:W-:Y:S02]  /*1050*/  LOP3.LUT R5, RZ, R6, RZ, 0x33, !PT ;  /* 0x00000006ff057212 */ /* 0x000fe400078e33ff */
[----:B------:R-:W-:Y:S02]  /*1060*/  @!P3 IADD3 R22, PT, PT, -R22, RZ, RZ ;  /* 0x000000ff1616b210 */ /* 0x000fe40007ffe1ff */
[----:B------:R-:W-:-:S02]  /*1070*/  SEL R17, R5, R16, !P1 ;  /* 0x0000001005117207 */ /* 0x000fc40004800000 */
[----:B------:R-:W-:-:S03]  /*1080*/  SEL R19, R5, R22, !P1 ;  /* 0x0000001605137207 */ /* 0x000fc60004800000 */
[-CC-:B------:R-:W-:Y:S02]  /*1090*/  IMAD R17, R17, R6.reuse, R4.reuse ;  /* 0x0000000611117224 */ /* 0x180fe400078e0204 */
[----:B------:R-:W-:Y:S02]  /*10a0*/  IMAD R21, R19, R6, R4 ;  /* 0x0000000613157224 */ /* 0x000fe400078e0204 */
[----:B------:R-:W-:-:S04]  /*10b0*/  IMAD.WIDE R18, R17, 0x4, R12 ;  /* 0x0000000411127825 */ /* 0x000fc800078e020c */
[----:B------:R-:W-:Y:S02]  /*10c0*/  IMAD.WIDE R16, R21, 0x4, R12 ;  /* 0x0000000415107825 */ /* 0x000fe400078e020c */
[----:B------:R-:W2:Y:S04]  /*10d0*/  LDG.E R18, desc[UR12][R18.64] ;  /* 0x0000000c12127981 */ /* 0x000ea8000c1e1900 */
[----:B------:R-:W3:Y:S01]  /*10e0*/  LDG.E R16, desc[UR12][R16.64] ;  /* 0x0000000c10107981 */ /* 0x000ee2000c1e1900 */
[C---:B------:R-:W-:Y:S01]  /*10f0*/  ISETP.GE.AND P0, PT, R11.reuse, 0x1, PT ;  /* 0x000000010b00780c */ /* 0x040fe20003f06270 */
[C---:B------:R-:W-:Y:S01]  /*1100*/  VIADD R21, R20.reuse, 0x38 ;  /* 0x0000003814157836 */ /* 0x040fe20000000000 */
[----:B------:R-:W-:Y:S01]  /*1110*/  ISETP.GE.AND P2, PT, R11, 0x2, PT ;  /* 0x000000020b00780c */ /* 0x000fe20003f46270 */
[----:B------:R-:W-:-:S10]  /*1120*/  VIADD R23, R20, 0x34 ;  /* 0x0000003414177836 */ /* 0x000fd40000000000 */
[C---:B------:R-:W-:Y:S02]  /*1130*/  @P0 IADD3 R21, PT, PT, R20.reuse, -0x4, RZ ;  /* 0xfffffffc14150810 */ /* 0x040fe40007ffe0ff */
[----:B------:R-:W-:-:S03]  /*1140*/  @P2 VIADD R23, R20, 0xfffffff8 ;  /* 0xfffffff814172836 */ /* 0x000fc60000000000 */
[----:B--2---:R1:W-:Y:S04]  /*1150*/  STS [R21], R18 ;  /* 0x0000001215007388 */ /* 0x0043e80000000800 */
[----:B---3--:R1:W-:Y:S01]  /*1160*/  STS [R23], R16 ;  /* 0x0000001017007388 */ /* 0x0083e20000000800 */
[----:B------:R-:W-:Y:S05]  /*1170*/  BRA `(.L_x_3) ;  /* 0x0000001c00c87947 */ /* 0x000fea0003800000 */
.L_x_4:
[----:B------:R-:W-:Y:S01]  /*1180*/  IABS R24, R6 ;  /* 0x0000000600187213 */ /* 0x000fe20000000000 */
[----:B------:R-:W-:Y:S02]  /*1190*/  HFMA2 R22, -RZ, RZ, 0, 0 ;  /* 0x00000000ff167431 */ /* 0x000fe400000001ff */
[----:B------:R-:W-:Y:S01]  /*11a0*/  IMAD.IADD R16, R4, 0x1, R6 ;  /* 0x0000000104107824 */ /* 0x000fe200078e0206 */
[----:B0-----:R-:W0:Y:S01]  /*11b0*/  I2F.RP R17, R24 ;  /* 0x0000001800117306 */ /* 0x001e220000209400 */
[----:B------:R-:W-:-:S03]  /*11c0*/  VIADD R5, R7, UR7 ;  /* 0x0000000707057c36 */ /* 0x000fc60008000000 */
[----:B------:R-:W-:Y:S02]  /*11d0*/  IABS R25, R16 ;  /* 0x0000001000197213 */ /* 0x000fe40000000000 */
[----:B------:R-:W-:Y:S02]  /*11e0*/  IABS R21, R5 ;  /* 0x0000000500157213 */ /* 0x000fe40000000000 */
[----:B------:R-:W-:Y:S01]  /*11f0*/  ISETP.GE.AND P3, PT, R5, RZ, PT ;  /* 0x000000ff0500720c */ /* 0x000fe20003f66270 */
[----:B0-----:R-:W0:Y:S02]  /*1200*/  MUFU.RCP R17, R17 ;  /* 0x0000001100117308 */ /* 0x001e240000001000 */
[----:B0-----:R-:W-:Y:S02]  /*1210*/  VIADD R23, R17, 0xffffffe ;  /* 0x0ffffffe11177836 */ /* 0x001fe40000000000 */
[----:B------:R-:W-:Y:S01]  /*1220*/  VIADD R17, R5, 0xffffffff ;  /* 0xffffffff05117836 */ /* 0x000fe20000000000 */
[----:B------:R-:W-:-:S03]  /*1230*/  LOP3.LUT R5, RZ, R6, RZ, 0x33, !PT ;  /* 0x00000006ff057212 */ /* 0x000fc600078e33ff */
[----:B------:R-:W0:Y:S02]  /*1240*/  F2I.FTZ.U32.TRUNC.NTZ R23, R23 ;  /* 0x0000001700177305 */ /* 0x000e24000021f000 */
[----:B0-----:R-:W-:-:S05]  /*1250*/  IADD3 R19, PT, PT, RZ, -R23, RZ ;  /* 0x80000017ff137210 */ /* 0x001fca0007ffe0ff */
[----:B------:R-:W-:-:S04]  /*1260*/  IMAD R19, R19, R24, RZ ;  /* 0x0000001813137224 */ /* 0x000fc800078e02ff */
[----:B------:R-:W-:Y:S01]  /*1270*/  IMAD.HI.U32 R22, R23, R19, R22 ;  /* 0x0000001317167227 */ /* 0x000fe200078e0016 */
[----:B------:R-:W-:-:S05]  /*1280*/  IABS R19, R17 ;  /* 0x0000001100137213 */ /* 0x000fca0000000000 */
[----:B------:R-:W-:-:S04]  /*1290*/  IMAD.HI.U32 R20, R22, R25, RZ ;  /* 0x0000001916147227 */ /* 0x000fc800078e00ff */
        /* <DEDUP_REMOVED lines=11> */
[----:B------:R-:W-:Y:S02]  /*1350*/  @!P0 IMAD.IADD R21, R21, 0x1, -R24 ;  /* 0x0000000115158824 */ /* 0x000fe400078e0a18 */
[----:B------:R-:W-:-:S03]  /*1360*/  @!P1 IADD3 R23, PT, PT, R23, -R24, RZ ;  /* 0x8000001817179210 */ /* 0x000fc60007ffe0ff */
[C---:B------:R-:W-:Y:S02]  /*1370*/  ISETP.GT.U32.AND P1, PT, R24.reuse, R21, PT ;  /* 0x000000151800720c */ /* 0x040fe40003f24070 */
[----:B------:R-:W-:Y:S01]  /*1380*/  ISETP.GT.U32.AND P4, PT, R24, R23, PT ;  /* 0x000000171800720c */ /* 0x000fe20003f84070 */
[----:B------:R-:W-:Y:S01]  /*1390*/  @!P2 IMAD.IADD R19, R19, 0x1, -R24 ;  /* 0x000000011313a824 */ /* 0x000fe200078e0a18 */
[----:B------:R-:W-:-:S04]  /*13a0*/  ISETP.GE.AND P2, PT, R16, RZ, PT ;  /* 0x000000ff1000720c */ /* 0x000fc80003f46270 */
[----:B------:R-:W-:-:S05]  /*13b0*/  ISETP.GT.U32.AND P0, PT, R24, R19, PT ;  /* 0x000000131800720c */ /* 0x000fca0003f04070 */
[--C-:B------:R-:W-:Y:S01]  /*13c0*/  @!P1 IMAD.IADD R21, R21, 0x1, -R24.reuse ;  /* 0x0000000115159824 */ /* 0x100fe200078e0a18 */
[----:B------:R-:W-:Y:S02]  /*13d0*/  ISETP.NE.AND P1, PT, R6, RZ, PT ;  /* 0x000000ff0600720c */ /* 0x000fe40003f25270 */
[----:B------:R-:W-:Y:S01]  /*13e0*/  @!P4 IADD3 R23, PT, PT, R23, -R24, RZ ;  /* 0x800000181717c210 */ /* 0x000fe20007ffe0ff */
[----:B------:R-:W-:Y:S01]  /*13f0*/  @!P3 IMAD.MOV R21, RZ, RZ, -R21 ;  /* 0x000000ffff15b224 */ /* 0x000fe200078e0a15 */
[----:B------:R-:W-:Y:S02]  /*1400*/  ISETP.GE.AND P4, PT, R17, RZ, PT ;  /* 0x000000ff1100720c */ /* 0x000fe40003f86270 */
[----:B------:R-:W-:Y:S01]  /*1410*/  @!P2 IADD3 R23, PT, PT, -R23, RZ, RZ ;  /* 0x000000ff1717a210 */ /* 0x000fe20007ffe1ff */
[----:B------:R-:W-:Y:S01]  /*1420*/  @!P0 IMAD.IADD R19, R19, 0x1, -R24 ;  /* 0x0000000113138824 */ /* 0x000fe200078e0a18 */
[C---:B------:R-:W-:Y:S02]  /*1430*/  SEL R25, R5.reuse, R21, !P1 ;  /* 0x0000001505197207 */ /* 0x040fe40004800000 */
[----:B------:R-:W-:Y:S01]  /*1440*/  SEL R17, R5, R23, !P1 ;  /* 0x0000001705117207 */ /* 0x000fe20004800000 */
[----:B------:R-:W-:-:S04]  /*1450*/  IMAD.MOV.U32 R16, RZ, RZ, R19 ;  /* 0x000000ffff107224 */ /* 0x000fc800078e0013 */
[----:B------:R-:W-:Y:S02]  /*1460*/  IMAD R19, R25, R6, R17 ;  /* 0x0000000619137224 */ /* 0x000fe400078e0211 */
[----:B------:R-:W-:Y:S02]  /*1470*/  @!P4 IMAD.MOV R16, RZ, RZ, -R16 ;  /* 0x000000ffff10c224 */ /* 0x000fe400078e0a10 */
[----:B------:R-:W-:-:S03]  /*1480*/  IMAD.WIDE R18, R19, 0x4, R12 ;  /* 0x0000000413127825 */ /* 0x000fc600078e020c */
[----:B------:R-:W-:-:S03]  /*1490*/  SEL R27, R5, R16, !P1 ;  /* 0x00000010051b7207 */ /* 0x000fc60004800000 */
[----:B------:R0:W2:Y:S02]  /*14a0*/  LDG.E R18, desc[UR12][R18.64] ;  /* 0x0000000c12127981 */ /* 0x0000a4000c1e1900 */
[----:B------:R-:W-:-:S04]  /*14b0*/  IMAD R17, R27, R6, R17 ;  /* 0x000000061b117224 */ /* 0x000fc800078e0211 */
[----:B------:R-:W-:-:S06]  /*14c0*/  IMAD.WIDE R16, R17, 0x4, R12 ;  /* 0x0000000411107825 */ /* 0x000fcc00078e020c */
[----:B------:R1:W3:Y:S01]  /*14d0*/  LDG.E R16, desc[UR12][R16.64] ;  /* 0x0000000c10107981 */ /* 0x0002e2000c1e1900 */
[C---:B------:R-:W-:Y:S02]  /*14e0*/  ISETP.GE.AND P2, PT, R11.reuse, 0x1, PT ;  /* 0x000000010b00780c */ /* 0x040fe40003f46270 */
[----:B------:R-:W-:Y:S02]  /*14f0*/  ISETP.GE.AND P3, PT, R11, 0x2, PT ;  /* 0x000000020b00780c */ /* 0x000fe40003f66270 */
[C---:B------:R-:W-:Y:S02]  /*1500*/  ISETP.GE.AND P0, PT, R10.reuse, RZ, PT ;  /* 0x000000ff0a00720c */ /* 0x040fe40003f06270 */
[----:B------:R-:W-:-:S04]  /*1510*/  IADD3 R21, PT, PT, R10, 0xf, RZ ;  /* 0x0000000f0a157810 */ /* 0x000fc80007ffe0ff */
[----:B------:R-:W-:Y:S01]  /*1520*/  SEL R20, R21, R10, !P0 ;  /* 0x0000000a15147207 */ /* 0x000fe20004000000 */
[C---:B------:R-:W-:Y:S02]  /*1530*/  VIADD R21, R11.reuse, 0xe ;  /* 0x0000000e0b157836 */ /* 0x040fe40000000000 */
[C---:B------:R-:W-:Y:S01]  /*1540*/  @P2 VIADD R21, R11.reuse, 0xffffffff ;  /* 0xffffffff0b152836 */ /* 0x040fe20000000000 */
[----:B------:R-:W-:Y:S01]  /*1550*/  ISETP.GE.AND P2, PT, R10, 0x1, PT ;  /* 0x000000010a00780c */ /* 0x000fe20003f46270 */
[----:B------:R-:W-:Y:S01]  /*1560*/  IMAD R23, R20, 0x3c, R9 ;  /* 0x0000003c14177824 */ /* 0x000fe200078e0209 */
[C---:B------:R-:W-:Y:S01]  /*1570*/  IADD3 R20, PT, PT, R11.reuse, 0xd, RZ ;  /* 0x0000000d0b147810 */ /* 0x040fe20007ffe0ff */
[----:B------:R-:W-:Y:S02]  /*1580*/  @P3 VIADD R20, R11, 0xfffffffe ;  /* 0xfffffffe0b143836 */ /* 0x000fe40000000000 */
[----:B0-----:R-:W-:-:S03]  /*1590*/  IMAD R19, R21, 0x4, R23 ;  /* 0x0000000415137824 */ /* 0x001fc600078e0217 */
[----:B-1----:R-:W-:Y:S01]  /*15a0*/  LEA R17, R20, R23, 0x2 ;  /* 0x0000001714117211 */ /* 0x002fe200078e10ff */
[----:B------:R-:W-:Y:S02]  /*15b0*/  IMAD.IADD R23, R7, 0x1, R6 ;  /* 0x0000000107177824 */ /* 0x000fe400078e0206 */
[----:B------:R-:W-:-:S03]  /*15c0*/  IMAD R26, R10, 0x3c, R9 ;  /* 0x0000003c0a1a7824 */ /* 0x000fc600078e0209 */
[----:B------:R-:W-:Y:S01]  /*15d0*/  IABS R29, R23 ;  /* 0x00000017001d7213 */ /* 0x000fe20000000000 */
[C---:B------:R-:W-:Y:S02]  /*15e0*/  VIADD R28, R26.reuse, 0x348 ;  /* 0x000003481a1c7836 */ /* 0x040fe40000000000 */
[----:B------:R-:W-:Y:S01]  /*15f0*/  @P2 VIADD R28, R26, 0xffffffc4 ;  /* 0xffffffc41a1c2836 */ /* 0x000fe20000000000 */
[----:B------:R-:W-:Y:S01]  /*1600*/  ISETP.GE.AND P0, PT, R23, RZ, PT ;  /* 0x000000ff1700720c */ /* 0x000fe20003f06270 */
[----:B------:R-:W-:Y:S01]  /*1610*/  VIADD R26, R4, UR7 ;  /* 0x00000007041a7c36 */ /* 0x000fe20008000000 */
[----:B------:R-:W-:-:S04]  /*1620*/  MOV R23, R29 ;  /* 0x0000001d00177202 */ /* 0x000fc80000000f00 */
[----:B------:R-:W-:Y:S01]  /*1630*/  ISETP.GE.AND P4, PT, R26, RZ, PT ;  /* 0x000000ff1a00720c */ /* 0x000fe20003f86270 */
[----:B--2---:R0:W-:Y:S02]  /*1640*/  STS [R19], R18 ;  /* 0x0000001213007388 */ /* 0x0041e40000000800 */
[----:B0-----:R-:W-:Y:S01]  /*1650*/  IABS R19, R26 ;  /* 0x0000001a00137213 */ /* 0x001fe20000000000 */
[----:B------:R-:W-:Y:S01]  /*1660*/  IMAD.HI.U32 R18, R22, R23, RZ ;  /* 0x0000001716127227 */ /* 0x000fe200078e00ff */
[----:B---3--:R0:W-:Y:S04]  /*1670*/  STS [R17], R16 ;  /* 0x0000001011007388 */ /* 0x0081e80000000800 */
[----:B------:R-:W-:Y:S01]  /*1680*/  IADD3 R18, PT, PT, -R18, RZ, RZ ;  /* 0x000000ff12127210 */ /* 0x000fe20007ffe1ff */
[----:B0-----:R-:W-:-:S04]  /*1690*/  IMAD.HI.U32 R16, R22, R19, RZ ;  /* 0x0000001316107227 */ /* 0x001fc800078e00ff */
[----:B------:R-:W-:Y:S02]  /*16a0*/  IMAD.MOV R16, RZ, RZ, -R16 ;  /* 0x000000ffff107224 */ /* 0x000fe400078e0a10 */
[C---:B------:R-:W-:Y:S02]  /*16b0*/  IMAD R17, R24.reuse, R18, R23 ;  /* 0x0000001218117224 */ /* 0x040fe400078e0217 */
[----:B------:R-:W-:-:S03]  /*16c0*/  IMAD R19, R24, R16, R19 ;  /* 0x0000001018137224 */ /* 0x000fc600078e0213 */
[C---:B------:R-:W-:Y:S02]  /*16d0*/  ISETP.GT.U32.AND P2, PT, R24.reuse, R17, PT ;  /* 0x000000111800720c */ /* 0x040fe40003f44070 */
[----:B------:R-:W-:-:S11]  /*16e0*/  ISETP.GT.U32.AND P3, PT, R24, R19, PT ;  /* 0x000000131800720c */ /* 0x000fd60003f64070 */
[----:B------:R-:W-:Y:S02]  /*16f0*/  @!P2 IMAD.IADD R17, R17, 0x1, -R24 ;  /* 0x000000011111a824 */ /* 0x000fe400078e0a18 */
[----:B------:R-:W-:-:S03]  /*1700*/  @!P3 IADD3 R19, PT, PT, R19, -R24, RZ ;  /* 0x800000181313b210 */ /* 0x000fc60007ffe0ff */
[C---:B------:R-:W-:Y:S02]  /*1710*/  ISETP.GT.U32.AND P2, PT, R24.reuse, R17, PT ;  /* 0x000000111800720c */ /* 0x040fe40003f44070 */
[----:B------:R-:W-:-:S11]  /*1720*/  ISETP.GT.U32.AND P3, PT, R24, R19, PT ;  /* 0x000000131800720c */ /* 0x000fd60003f64070 */
[--C-:B------:R-:W-:Y:S02]  /*1730*/  @!P2 IMAD.IADD R17, R17, 0x1, -R24.reuse ;  /* 0x000000011111a824 */ /* 0x100fe400078e0a18 */
[----:B------:R-:W-:-:S03]  /*1740*/  @!P3 IMAD.IADD R19, R19, 0x1, -R24 ;  /* 0x000000011313b824 */ /* 0x000fc600078e0a18 */
[----:B------:R-:W-:Y:S01]  /*1750*/  @!P0 IADD3 R17, PT, PT, -R17, RZ, RZ ;  /* 0x000000ff11118210 */ /* 0x000fe20007ffe1ff */
[----:B------:R-:W-:-:S03]  /*1760*/  @!P4 IMAD.MOV R19, RZ, RZ, -R19 ;  /* 0x000000ffff13c224 */ /* 0x000fc600078e0a13 */
[C---:B------:R-:W-:Y:S02]  /*1770*/  SEL R23, R5.reuse, R17, !P1 ;  /* 0x0000001105177207 */ /* 0x040fe40004800000 */
[----:B------:R-:W-:-:S05]  /*1780*/  SEL R18, R5, R19, !P1 ;  /* 0x0000001305127207 */ /* 0x000fca0004800000 */
[----:B------:R-:W-:-:S04]  /*1790*/  IMAD R17, R23, R6, R18 ;  /* 0x0000000617117224 */ /* 0x000fc800078e0212 */
[----:B------:R-:W-:-:S06]  /*17a0*/  IMAD.WIDE R16, R17, 0x4, R12 ;  /* 0x0000000411107825 */ /* 0x000fcc00078e020c */
[----:B------:R0:W2:Y:S01]  /*17b0*/  LDG.E R16, desc[UR12][R16.64] ;  /* 0x0000000c10107981 */ /* 0x0000a2000c1e1900 */
[C---:B------:R-:W-:Y:S01]  /*17c0*/  VIADD R29, R11.reuse, 0xf ;  /* 0x0000000f0b1d7836 */ /* 0x040fe20000000000 */
[----:B------:R-:W-:-:S04]  /*17d0*/  ISETP.GE.AND P0, PT, R11, RZ, PT ;  /* 0x000000ff0b00720c */ /* 0x000fc80003f06270 */
[----:B------:R-:W-:-:S04]  /*17e0*/  SEL R29, R29, R11, !P0 ;  /* 0x0000000b1d1d7207 */ /* 0x000fc80004000000 */
[----:B------:R-:W-:Y:S01]  /*17f0*/  LEA R19, R29, R28, 0x2 ;  /* 0x0000001c1d137211 */ /* 0x000fe200078e10ff */
[----:B0-----:R-:W-:-:S04]  /*1800*/  IMAD R17, R25, R6, R18 ;  /* 0x0000000619117224 */ /* 0x001fc800078e0212 */
[----:B--2---:R0:W-:Y:S02]  /*1810*/  STS [R19], R16 ;  /* 0x0000001013007388 */ /* 0x0041e40000000800 */
[----:B0-----:R-:W-:-:S06]  /*1820*/  IMAD.WIDE R16, R17, 0x4, R12 ;  /* 0x0000000411107825 */ /* 0x001fcc00078e020c */
[----:B------:R0:W2:Y:S01]  /*1830*/  LDG.E R17, desc[UR12][R16.64] ;  /* 0x0000000c10117981 */ /* 0x0000a2000c1e1900 */
[----:B------:R-:W-:Y:S02]  /*1840*/  IMAD R19, R21, 0x4, R28 ;  /* 0x0000000415137824 */ /* 0x000fe400078e021c */
[----:B------:R-:W-:Y:S01]  /*1850*/  IMAD R18, R27, R6, R18 ;  /* 0x000000061b127224 */ /* 0x000fe200078e0212 */
[----:B------:R-:W-:-:S04]  /*1860*/  IADD3 R26, PT, PT, R26, -0x1, RZ ;  /* 0xffffffff1a1a7810 */ /* 0x000fc80007ffe0ff */
[----:B0-----:R-:W-:-:S05]  /*1870*/  IABS R16, R26 ;  /* 0x0000001a00107213 */ /* 0x001fca0000000000 */
[----:B------:R-:W-:-:S04]  /*1880*/  IMAD.HI.U32 R22, R22, R16, RZ ;  /* 0x0000001016167227 */ /* 0x000fc800078e00ff */
[----:B------:R-:W-:Y:S01]  /*1890*/  IMAD.MOV R22, RZ, RZ, -R22 ;  /* 0x000000ffff167224 */ /* 0x000fe200078e0a16 */
[----:B------:R-:W-:Y:S01]  /*18a0*/  ISETP.GE.AND P2, PT, R26, RZ, PT ;  /* 0x000000ff1a00720c */ /* 0x000fe20003f46270 */
[----:B--2---:R0:W-:Y:S02]  /*18b0*/  STS [R19], R17 ;  /* 0x0000001113007388 */ /* 0x0041e40000000800 */
[----:B0-----:R-:W-:-:S06]  /*18c0*/  IMAD.WIDE R18, R18, 0x4, R12 ;  /* 0x0000000412127825 */ /* 0x001fcc00078e020c */
[----:B------:R0:W2:Y:S01]  /*18d0*/  LDG.E R18, desc[UR12][R18.64] ;  /* 0x0000000c12127981 */ /* 0x0000a2000c1e1900 */
[----:B------:R-:W-:-:S05]  /*18e0*/  IMAD R17, R24, R22, R16 ;  /* 0x0000001618117224 */ /* 0x000fca00078e0210 */
[----:B------:R-:W-:-:S13]  /*18f0*/  ISETP.GT.U32.AND P0, PT, R24, R17, PT ;  /* 0x000000111800720c */ /* 0x000fda0003f04070 */
[----:B------:R-:W-:-:S05]  /*1900*/  @!P0 IMAD.IADD R17, R17, 0x1, -R24 ;  /* 0x0000000111118824 */ /* 0x000fca00078e0a18 */
[----:B------:R-:W-:-:S13]  /*1910*/  ISETP.GT.U32.AND P0, PT, R24, R17, PT ;  /* 0x000000111800720c */ /* 0x000fda0003f04070 */
[----:B------:R-:W-:-:S05]  /*1920*/  @!P0 IADD3 R17, PT, PT, R17, -R24, RZ ;  /* 0x8000001811118210 */ /* 0x000fca0007ffe0ff */
[----:B------:R-:W-:-:S05]  /*1930*/  @!P2 IMAD.MOV R17, RZ, RZ, -R17 ;  /* 0x000000ffff11a224 */ /* 0x000fca00078e0a11 */
[----:B------:R-:W-:Y:S01]  /*1940*/  SEL R17, R5, R17, !P1 ;  /* 0x0000001105117207 */ /* 0x000fe20004800000 */
[----:B------:R-:W-:-:S04]  /*1950*/  IMAD R28, R20, 0x4, R28 ;  /* 0x00000004141c7824 */ /* 0x000fc800078e021c */
[-CC-:B------:R-:W-:Y:S02]  /*1960*/  IMAD R23, R23, R6.reuse, R17.reuse ;  /* 0x0000000617177224 */ /* 0x180fe400078e0211 */
[-CC-:B0-----:R-:W-:Y:S02]  /*1970*/  IMAD R19, R25, R6.reuse, R17.reuse ;  /* 0x0000000619137224 */ /* 0x181fe400078e0211 */
[----:B------:R-:W-:Y:S02]  /*1980*/  IMAD R17, R27, R6, R17 ;  /* 0x000000061b117224 */ /* 0x000fe400078e0211 */
[----:B------:R-:W-:-:S04]  /*1990*/  IMAD.WIDE R22, R23, 0x4, R12 ;  /* 0x0000000417167825 */ /* 0x000fc800078e020c */
[--C-:B------:R-:W-:Y:S02]  /*19a0*/  IMAD.WIDE R16, R17, 0x4, R12.reuse ;  /* 0x0000000411107825 */ /* 0x100fe400078e020c */
[----:B------:R-:W3:Y:S04]  /*19b0*/  LDG.E R22, desc[UR12][R22.64] ;  /* 0x0000000c16167981 */ /* 0x000ee8000c1e1900 */
[----:B------:R-:W4:Y:S04]  /*19c0*/  LDG.E R16, desc[UR12][R16.64] ;  /* 0x0000000c10107981 */ /* 0x000f28000c1e1900 */
[----:B--2---:R0:W-:Y:S02]  /*19d0*/  STS [R28], R18 ;  /* 0x000000121c007388 */ /* 0x0041e40000000800 */
[----:B0-----:R-:W-:-:S06]  /*19e0*/  IMAD.WIDE R18, R19, 0x4, R12 ;  /* 0x0000000413127825 */ /* 0x001fcc00078e020c */
[----:B------:R-:W2:Y:S01]  /*19f0*/  LDG.E R18, desc[UR12][R18.64] ;  /* 0x0000000c12127981 */ /* 0x000ea2000c1e1900 */
[C---:B------:R-:W-:Y:S01]  /*1a00*/  ISETP.GE.AND P0, PT, R10.reuse, 0x2, PT ;  /* 0x000000020a00780c */ /* 0x040fe20003f06270 */
[----:B------:R-:W-:-:S04]  /*1a10*/  IMAD R25, R10, 0x3c, R9 ;  /* 0x0000003c0a197824 */ /* 0x000fc800078e0209 */
[----:B------:R-:W-:-:S08]  /*1a20*/  VIADD R24, R25, 0x30c ;  /* 0x0000030c19187836 */ /* 0x000fd00000000000 */
[----:B------:R-:W-:-:S05]  /*1a30*/  @P0 IADD3 R24, PT, PT, R25, -0x78, RZ ;  /* 0xffffff8819180810 */ /* 0x000fca0007ffe0ff */
[--C-:B------:R-:W-:Y:S01]  /*1a40*/  IMAD R29, R29, 0x4, R24.reuse ;  /* 0x000000041d1d7824 */ /* 0x100fe200078e0218 */
[----:B------:R-:W-:Y:S01]  /*1a50*/  LEA R25, R20, R24, 0x2 ;  /* 0x0000001814197211 */ /* 0x000fe200078e10ff */
[----:B------:R-:W-:-:S03]  /*1a60*/  IMAD R21, R21, 0x4, R24 ;  /* 0x0000000415157824 */ /* 0x000fc600078e0218 */
[----:B---3--:R0:W-:Y:S04]  /*1a70*/  STS [R29], R22 ;  /* 0x000000161d007388 */ /* 0x0081e80000000800 */
[----:B--2---:R0:W-:Y:S04]  /*1a80*/  STS [R21], R18 ;  /* 0x0000001215007388 */ /* 0x0041e80000000800 */
[----:B----4-:R0:W-:Y:S02]  /*1a90*/  STS [R25], R16 ;  /* 0x0000001019007388 */ /* 0x0101e40000000800 */
.L_x_6:
[----:B01----:R-:W0:Y:S02]  /*1aa0*/  S2R R16, SR_TID.Y ;  /* 0x0000000000107919 */ /* 0x003e240000002200 */
[----:B0-----:R-:W-:-:S13]  /*1ab0*/  ISETP.NE.AND P0, PT, R16, 0xa, PT ;  /* 0x0000000a1000780c */ /* 0x001fda0003f05270 */
[----:B------:R-:W-:Y:S05]  /*1ac0*/  @P0 BRA `(.L_x_3) ;  /* 0x0000001400740947 */ /* 0x000fea0003800000 */
.L_x_2:
[----:B------:R-:W-:-:S13]  /*1ad0*/  ISETP.NE.AND P0, PT, R0, 0xa, PT ;  /* 0x0000000a0000780c */ /* 0x000fda0003f05270 */
[----:B------:R-:W-:Y:S05]  /*1ae0*/  @!P0 BRA `(.L_x_7) ;  /* 0x0000000c00288947 */ /* 0x000fea0003800000 */
[----:B------:R-:W-:-:S13]  /*1af0*/  ISETP.NE.AND P0, PT, R0, RZ, PT ;  /* 0x000000ff0000720c */ /* 0x000fda0003f05270 */
[----:B------:R-:W-:Y:S05]  /*1b00*/  @P0 BRA `(.L_x_8) ;  /* 0x00000008004c0947 */ /* 0x000fea0003800000 */
[----:B------:R-:W-:Y:S01]  /*1b10*/  IABS R24, R6 ;  /* 0x0000000600187213 */ /* 0x000fe20000000000 */
[----:B------:R-:W-:Y:S01]  /*1b20*/  IMAD.MOV.U32 R22, RZ, RZ, RZ ;  /* 0x000000ffff167224 */ /* 0x000fe200078e00ff */
[----:B------:R-:W-:Y:S01]  /*1b30*/  IADD3 R16, PT, PT, R7, UR4, RZ ;  /* 0x0000000407107c10 */ /* 0x000fe2000fffe0ff */
[----:B------:R-:W-:Y:S01]  /*1b40*/  IMAD.IADD R5, R4, 0x1, R6 ;  /* 0x0000000104057824 */ /* 0x000fe200078e0206 */
[----:B0-----:R-:W0:Y:S02]  /*1b50*/  I2F.RP R17, R24 ;  /* 0x0000001800117306 */ /* 0x001e240000209400 */
[----:B------:R-:W-:Y:S01]  /*1b60*/  IABS R18, R16 ;  /* 0x0000001000127213 */ /* 0x000fe20000000000 */
[C---:B------:R-:W-:Y:S01]  /*1b70*/  VIADD R20, R16.reuse, 0x1 ;  /* 0x0000000110147836 */ /* 0x040fe20000000000 */
[----:B------:R-:W-:Y:S02]  /*1b80*/  IABS R21, R5 ;  /* 0x0000000500157213 */ /* 0x000fe40000000000 */
[----:B------:R-:W-:-:S02]  /*1b90*/  ISETP.GE.AND P2, PT, R16, RZ, PT ;  /* 0x000000ff1000720c */ /* 0x000fc40003f46270 */
[----:B------:R-:W-:Y:S02]  /*1ba0*/  ISETP.GE.AND P3, PT, R5, RZ, PT ;  /* 0x000000ff0500720c */ /* 0x000fe40003f66270 */
[----:B------:R-:W-:Y:S01]  /*1bb0*/  LOP3.LUT R5, RZ, R6, RZ, 0x33, !PT ;  /* 0x00000006ff057212 */ /* 0x000fe200078e33ff */
[----:B0-----:R-:W0:Y:S02]  /*1bc0*/  MUFU.RCP R17, R17 ;  /* 0x0000001100117308 */ /* 0x001e240000001000 */
[----:B0-----:R-:W-:-:S06]  /*1bd0*/  VIADD R23, R17, 0xffffffe ;  /* 0x0ffffffe11177836 */ /* 0x001fcc0000000000 */
[----:B------:R-:W0:Y:S02]  /*1be0*/  F2I.FTZ.U32.TRUNC.NTZ R23, R23 ;  /* 0x0000001700177305 */ /* 0x000e24000021f000 */
[----:B0-----:R-:W-:-:S04]  /*1bf0*/  IMAD.MOV R19, RZ, RZ, -R23 ;  /* 0x000000ffff137224 */ /* 0x001fc800078e0a17 */
[----:B------:R-:W-:-:S04]  /*1c00*/  IMAD R19, R19, R24, RZ ;  /* 0x0000001813137224 */ /* 0x000fc800078e02ff */
[----:B------:R-:W-:Y:S01]  /*1c10*/  IMAD.HI.U32 R22, R23, R19, R22 ;  /* 0x0000001317167227 */ /* 0x000fe200078e0016 */
[----:B------:R-:W-:-:S05]  /*1c20*/  MOV R19, R18 ;  /* 0x0000001200137202 */ /* 0x000fca0000000f00 */
[----:B------:R-:W-:-:S04]  /*1c30*/  IMAD.HI.U32 R17, R22, R19, RZ ;  /* 0x0000001316117227 */ /* 0x000fc800078e00ff */
[----:B------:R-:W-:-:S04]  /*1c40*/  IMAD.HI.U32 R18, R22, R21, RZ ;  /* 0x0000001516127227 */ /* 0x000fc800078e00ff */
[----:B------:R-:W-:Y:S02]  /*1c50*/  IMAD.MOV R17, RZ, RZ, -R17 ;  /* 0x000000ffff117224 */ /* 0x000fe400078e0a11 */
[----:B------:R-:W-:Y:S02]  /*1c60*/  IMAD.MOV R18, RZ, RZ, -R18 ;  /* 0x000000ffff127224 */ /* 0x000fe400078e0a12 */
[C---:B------:R-:W-:Y:S02]  /*1c70*/  IMAD R17, R24.reuse, R17, R19 ;  /* 0x0000001118117224 */ /* 0x040fe400078e0213 */
[C---:B------:R-:W-:Y:S01]  /*1c80*/  IMAD R19, R24.reuse, R18, R21 ;  /* 0x0000001218137224 */ /* 0x040fe200078e0215 */
[----:B------:R-:W-:Y:S02]  /*1c90*/  IABS R21, R20 ;  /* 0x0000001400157213 */ /* 0x000fe40000000000 */
[C---:B------:R-:W-:Y:S02]  /*1ca0*/  ISETP.GT.U32.AND P0, PT, R24.reuse, R17, PT ;  /* 0x000000111800720c */ /* 0x040fe40003f04070 */
[----:B------:R-:W-:Y:S01]  /*1cb0*/  ISETP.GT.U32.AND P1, PT, R24, R19, PT ;  /* 0x000000131800720c */ /* 0x000fe20003f24070 */
[----:B------:R-:W-:-:S04]  /*1cc0*/  IMAD.HI.U32 R18, R22, R21, RZ ;  /* 0x0000001516127227 */ /* 0x000fc800078e00ff */
[----:B------:R-:W-:-:S06]  /*1cd0*/  IMAD.MOV R23, RZ, RZ, -R18 ;  /* 0x000000ffff177224 */ /* 0x000fcc00078e0a12 */
[----:B------:R-:W-:Y:S02]  /*1ce0*/  @!P0 IADD3 R17, PT, PT, R17, -R24, RZ ;  /* 0x8000001811118210 */ /* 0x000fe40007ffe0ff */
[----:B------:R-:W-:Y:S02]  /*1cf0*/  @!P1 IMAD.IADD R19, R19, 0x1, -R24 ;  /* 0x0000000113139824 */ /* 0x000fe400078e0a18 */
[----:B------:R-:W-:-:S03]  /*1d00*/  ISETP.GT.U32.AND P0, PT, R24, R17, PT ;  /* 0x000000111800720c */ /* 0x000fc60003f04070 */
[----:B------:R-:W-:-:S10]  /*1d10*/  ISETP.GT.U32.AND P1, PT, R24, R19, PT ;  /* 0x000000131800720c */ /* 0x000fd40003f24070 */
[----:B------:R-:W-:-:S03]  /*1d20*/  @!P0 IMAD.IADD R17, R17, 0x1, -R24 ;  /* 0x0000000111118824 */ /* 0x000fc600078e0a18 */
[----:B------:R-:W-:Y:S01]  /*1d30*/  @!P1 IADD3 R19, PT, PT, R19, -R24, RZ ;  /* 0x8000001813139210 */ /* 0x000fe20007ffe0ff */
[----:B------:R-:W-:Y:S01]  /*1d40*/  @!P2 IMAD.MOV R17, RZ, RZ, -R17 ;  /* 0x000000ffff11a224 */ /* 0x000fe200078e0a11 */
[----:B------:R-:W-:Y:S02]  /*1d50*/  ISETP.NE.AND P1, PT, R6, RZ, PT ;  /* 0x000000ff0600720c */ /* 0x000fe40003f25270 */
[----:B------:R-:W-:Y:S02]  /*1d60*/  @!P3 IADD3 R19, PT, PT, -R19, RZ, RZ ;  /* 0x000000ff1313b210 */ /* 0x000fe40007ffe1ff */
[C---:B------:R-:W-:Y:S02]  /*1d70*/  SEL R25, R5.reuse, R17, !P1 ;  /* 0x0000001105197207 */ /* 0x040fe40004800000 */
[----:B------:R-:W-:Y:S01]  /*1d80*/  SEL R19, R5, R19, !P1 ;  /* 0x0000001305137207 */ /* 0x000fe20004800000 */
[----:B------:R-:W-:-:S04]  /*1d90*/  IMAD R21, R24, R23, R21 ;  /* 0x0000001718157224 */ /* 0x000fc800078e0215 */
[----:B------:R-:W-:-:S04]  /*1da0*/  IMAD R17, R25, R6, R19 ;  /* 0x0000000619117224 */ /* 0x000fc800078e0213 */
[----:B------:R-:W-:Y:S01]  /*1db0*/  IMAD.WIDE R16, R17, 0x4, R12 ;  /* 0x0000000411107825 */ /* 0x000fe200078e020c */
[----:B------:R-:W-:-:S04]  /*1dc0*/  ISETP.GT.U32.AND P0, PT, R24, R21, PT ;  /* 0x000000151800720c */ /* 0x000fc80003f04070 */
[----:B------:R0:W2:Y:S01]  /*1dd0*/  LDG.E R18, desc[UR12][R16.64] ;  /* 0x0000000c10127981 */ /* 0x0000a2000c1e1900 */
[----:B------:R-:W-:-:S08]  /*1de0*/  ISETP.GE.AND P2, PT, R20, RZ, PT ;  /* 0x000000ff1400720c */ /* 0x000fd00003f46270 */
[----:B------:R-:W-:-:S05]  /*1df0*/  @!P0 IMAD.IADD R21, R21, 0x1, -R24 ;  /* 0x0000000115158824 */ /* 0x000fca00078e0a18 */
[----:B------:R-:W-:-:S13]  /*1e00*/  ISETP.GT.U32.AND P0, PT, R24, R21, PT ;  /* 0x000000151800720c */ /* 0x000fda0003f04070 */
[----:B------:R-:W-:-:S05]  /*1e10*/  @!P0 IADD3 R21, PT, PT, R21, -R24, RZ ;  /* 0x8000001815158210 */ /* 0x000fca0007ffe0ff */
[----:B------:R-:W-:-:S05]  /*1e20*/  @!P2 IMAD.MOV R21, RZ, RZ, -R21 ;  /* 0x000000ffff15a224 */ /* 0x000fca00078e0a15 */
[----:B------:R-:W-:-:S05]  /*1e30*/  SEL R27, R5, R21, !P1 ;  /* 0x00000015051b7207 */ /* 0x000fca0004800000 */
[----:B------:R-:W-:-:S04]  /*1e40*/  IMAD R19, R27, R6, R19 ;  /* 0x000000061b137224 */ /* 0x000fc800078e0213 */
[----:B0-----:R-:W-:-:S06]  /*1e50*/  IMAD.WIDE R16, R19, 0x4, R12 ;  /* 0x0000000413107825 */ /* 0x001fcc00078e020c */
[----:B------:R0:W3:Y:S01]  /*1e60*/  LDG.E R16, desc[UR12][R16.64] ;  /* 0x0000000c10107981 */ /* 0x0000e2000c1e1900 */
[C---:B------:R-:W-:Y:S01]  /*1e70*/  VIADD R19, R10.reuse, 0xf ;  /* 0x0000000f0a137836 */ /* 0x040fe20000000000 */
[----:B------:R-:W-:Y:S02]  /*1e80*/  IADD3 R21, PT, PT, R11, 0x10, RZ ;  /* 0x000000100b157810 */ /* 0x000fe40007ffe0ff */
[----:B------:R-:W-:Y:S02]  /*1e90*/  ISETP.GE.AND P2, PT, R10, RZ, PT ;  /* 0x000000ff0a00720c */ /* 0x000fe40003f46270 */
[----:B------:R-:W-:Y:S02]  /*1ea0*/  ISETP.GE.U32.AND P0, PT, R21, 0xf, PT ;  /* 0x0000000f1500780c */ /* 0x000fe40003f06070 */
[----:B------:R-:W-:Y:S01]  /*1eb0*/  SEL R20, R19, R10, !P2 ;  /* 0x0000000a13147207 */ /* 0x000fe20005000000 */
[----:B0-----:R-:W-:-:S04]  /*1ec0*/  VIADD R17, R4, UR7 ;  /* 0x0000000704117c36 */ /* 0x001fc80008000000 */
[----:B------:R-:W-:Y:S01]  /*1ed0*/  IMAD R19, R20, 0x3c, R9 ;  /* 0x0000003c14137824 */ /* 0x000fe200078e0209 */
[----:B------:R-:W-:Y:S02]  /*1ee0*/  IADD3 R20, PT, PT, R7, R6, RZ ;  /* 0x0000000607147210 */ /* 0x000fe40007ffe0ff */
[----:B------:R-:W-:Y:S02]  /*1ef0*/  IABS R26, R17 ;  /* 0x00000011001a7213 */ /* 0x000fe40000000000 */
[----:B------:R-:W-:Y:S02]  /*1f00*/  IABS R23, R20 ;  /* 0x0000001400177213 */ /* 0x000fe40000000000 */
[----:B------:R-:W-:Y:S02]  /*1f10*/  @P0 IADD3 R21, PT, PT, R11, 0x1, RZ ;  /* 0x000000010b150810 */ /* 0x000fe40007ffe0ff */
[----:B------:R-:W-:Y:S01]  /*1f20*/  ISETP.GE.AND P0, PT, R20, RZ, PT ;  /* 0x000000ff1400720c */ /* 0x000fe20003f06270 */
[----:B------:R-:W-:Y:S01]  /*1f30*/  IMAD.HI.U32 R20, R22, R23, RZ ;  /* 0x0000001716147227 */ /* 0x000fe200078e00ff */
[----:B------:R-:W-:-:S03]  /*1f40*/  ISETP.GE.AND P2, PT, R17, RZ, PT ;  /* 0x000000ff1100720c */ /* 0x000fc60003f46270 */
[----:B------:R-:W-:Y:S01]  /*1f50*/  IMAD R29, R21, 0x4, R19 ;  /* 0x00000004151d7824 */ /* 0x000fe200078e0213 */
[----:B------:R-:W-:Y:S01]  /*1f60*/  IADD3 R20, PT, PT, -R20, RZ, RZ ;  /* 0x000000ff14147210 */ /* 0x000fe20007ffe1ff */
[----:B------:R-:W-:-:S04]  /*1f70*/  IMAD R17, R10, 0x3c, R9 ;  /* 0x0000003c0a117824 */ /* 0x000fc800078e0209 */
[----:B------:R-:W-:Y:S02]  /*1f80*/  IMAD R23, R24, R20, R23 ;  /* 0x0000001418177224 */ /* 0x000fe400078e0217 */
[----:B------:R-:W-:-:S03]  /*1f90*/  IMAD.HI.U32 R20, R22, R26, RZ ;  /* 0x0000001a16147227 */ /* 0x000fc600078e00ff */
[----:B------:R-:W-:-:S13]  /*1fa0*/  ISETP.GT.U32.AND P4, PT, R24, R23, PT ;  /* 0x000000171800720c */ /* 0x000fda0003f84070 */
[----:B------:R-:W-:-:S05]  /*1fb0*/  @!P4 IMAD.IADD R23, R23, 0x1, -R24 ;  /* 0x000000011717c824 */ /* 0x000fca00078e0a18 */
[----:B------:R-:W-:-:S13]  /*1fc0*/  ISETP.GT.U32.AND P4, PT, R24, R23, PT ;  /* 0x000000171800720c */ /* 0x000fda0003f84070 */
[----:B------:R-:W-:-:S04]  /*1fd0*/  @!P4 IMAD.IADD R23, R23, 0x1, -R24 ;  /* 0x000000011717c824 */ /* 0x000fc800078e0a18 */
[----:B------:R-:W-:-:S05]  /*1fe0*/  @!P0 IMAD.MOV R23, RZ, RZ, -R23 ;  /* 0x000000ffff178224 */ /* 0x000fca00078e0a17 */
[----:B------:R-:W-:Y:S01]  /*1ff0*/  SEL R23, R5, R23, !P1 ;  /* 0x0000001705177207 */ /* 0x000fe20004800000 */
[----:B--2---:R0:W-:Y:S02]  /*2000*/  STS [R29], R18 ;  /* 0x000000121d007388 */ /* 0x0041e40000000800 */
[----:B0-----:R-:W-:Y:S01]  /*2010*/  IMAD.MOV R29, RZ, RZ, -R20 ;  /* 0x000000ffff1d7224 */ /* 0x001fe200078e0a14 */
[----:B------:R-:W-:-:S03]  /*2020*/  IADD3 R20, PT, PT, R11, 0x11, RZ ;  /* 0x000000110b147810 */ /* 0x000fc60007ffe0ff */
[----:B------:R-:W-:Y:S01]  /*2030*/  IMAD R29, R24, R29, R26 ;  /* 0x0000001d181d7224 */ /* 0x000fe200078e021a */
[----:B------:R-:W-:Y:S01]  /*2040*/  ISETP.GE.U32.AND P3, PT, R20, 0xf, PT ;  /* 0x0000000f1400780c */ /* 0x000fe20003f66070 */
[----:B------:R-:W-:-:S03]  /*2050*/  VIADD R26, R17, 0x348 ;  /* 0x00000348111a7836 */ /* 0x000fc60000000000 */
[----:B------:R-:W-:-:S09]  /*2060*/  ISETP.GT.U32.AND P5, PT, R24, R29, PT ;  /* 0x0000001d1800720c */ /* 0x000fd20003fa4070 */
[----:B------:R-:W-:Y:S01]  /*2070*/  @P3 VIADD R20, R11, 0x2 ;  /* 0x000000020b143836 */ /* 0x000fe20000000000 */
[----:B------:R-:W-:-:S03]  /*2080*/  ISETP.GE.AND P3, PT, R10, 0x1, PT ;  /* 0x000000010a00780c */ /* 0x000fc60003f66270 */
[----:B------:R-:W-:Y:S02]  /*2090*/  @!P5 IADD3 R29, PT, PT, R29, -R24, RZ ;  /* 0x800000181d1dd210 */ /* 0x000fe40007ffe0ff */
[----:B------:R-:W-:Y:S02]  /*20a0*/  LEA R19, R20, R19, 0x2 ;  /* 0x0000001314137211 */ /* 0x000fe400078e10ff */
[----:B------:R-:W-:-:S06]  /*20b0*/  ISETP.GT.U32.AND P5, PT, R24, R29, PT ;  /* 0x0000001d1800720c */ /* 0x000fcc0003fa4070 */
[----:B------:R-:W-:-:S07]  /*20c0*/  @P3 IADD3 R26, PT, PT, R17, -0x3c, RZ ;  /* 0xffffffc4111a3810 */ /* 0x000fce0007ffe0ff */
[----:B------:R-:W-:Y:S01]  /*20d0*/  @!P5 IADD3 R29, PT, PT, R29, -R24, RZ ;  /* 0x800000181d1dd210 */ /* 0x000fe20007ffe0ff */
[----:B---3--:R0:W-:Y:S03]  /*20e0*/  STS [R19], R16 ;  /* 0x0000001013007388 */ /* 0x0081e60000000800 */
[----:B------:R-:W-:-:S04]  /*20f0*/  @!P2 IADD3 R29, PT, PT, -R29, RZ, RZ ;  /* 0x000000ff1d1da210 */ /* 0x000fc80007ffe1ff */
[----:B------:R-:W-:-:S05]  /*2100*/  SEL R28, R5, R29, !P1 ;  /* 0x0000001d051c7207 */ /* 0x000fca0004800000 */
[----:B------:R-:W-:-:S04]  /*2110*/  IMAD R17, R23, R6, R28 ;  /* 0x0000000617117224 */ /* 0x000fc800078e021c */
[----:B0-----:R-:W-:-:S06]  /*2120*/  IMAD.WIDE R16, R17, 0x4, R12 ;  /* 0x0000000411107825 */ /* 0x001fcc00078e020c */
[----:B------:R-:W2:Y:S01]  /*2130*/  LDG.E R16, desc[UR12][R16.64] ;  /* 0x0000000c10107981 */ /* 0x000ea2000c1e1900 */
[C---:B------:R-:W-:Y:S01]  /*2140*/  VIADD R18, R11.reuse, 0xf ;  /* 0x0000000f0b127836 */ /* 0x040fe20000000000 */
[----:B------:R-:W-:-:S04]  /*2150*/  ISETP.GE.AND P0, PT, R11, RZ, PT ;  /* 0x000000ff0b00720c */ /* 0x000fc80003f06270 */
[----:B------:R-:W-:Y:S01]  /*2160*/  SEL R29, R18, R11, !P0 ;  /* 0x0000000b121d7207 */ /* 0x000fe20004000000 */
[----:B------:R-:W-:-:S03]  /*2170*/  IMAD R18, R25, R6, R28 ;  /* 0x0000000619127224 */ /* 0x000fc600078e021c */
[----:B------:R-:W-:-:S05]  /*2180*/  LEA R19, R29, R26, 0x2 ;  /* 0x0000001a1d137211 */ /* 0x000fca00078e10ff */
[----:B--2---:R0:W-:Y:S02]  /*2190*/  STS [R19], R16 ;  /* 0x0000001013007388 */ /* 0x0041e40000000800 */
[----:B0-----:R-:W-:-:S06]  /*21a0*/  IMAD.WIDE R18, R18, 0x4, R12 ;  /* 0x0000000412127825 */ /* 0x001fcc00078e020c */
[----:B------:R-:W2:Y:S01]  /*21b0*/  LDG.E R18, desc[UR12][R18.64] ;  /* 0x0000000c12127981 */ /* 0x000ea2000c1e1900 */
[----:B------:R-:W-:Y:S02]  /*21c0*/  IMAD R17, R21, 0x4, R26 ;  /* 0x0000000415117824 */ /* 0x000fe400078e021a */
[----:B------:R-:W-:-:S03]  /*21d0*/  IMAD R28, R27, R6, R28 ;  /* 0x000000061b1c7224 */ /* 0x000fc600078e021c */
[----:B--2---:R0:W-:Y:S02]  /*21e0*/  STS [R17], R18 ;  /* 0x0000001211007388 */ /* 0x0041e40000000800 */
[----:B0-----:R-:W-:-:S05]  /*21f0*/  IMAD.WIDE R16, R28, 0x4, R12 ;  /* 0x000000041c107825 */ /* 0x001fca00078e020c */
[----:B------:R0:W2:Y:S01]  /*2200*/  LDG.E R28, desc[UR12][R16.64] ;  /* 0x0000000c101c7981 */ /* 0x0000a2000c1e1900 */
[----:B------:R-:W-:Y:S01]  /*2210*/  LEA R26, R20, R26, 0x2 ;  /* 0x0000001a141a7211 */ /* 0x000fe200078e10ff */
[----:B0-----:R-:W-:-:S05]  /*2220*/  VIADD R16, R4, UR7 ;  /* 0x0000000704107c36 */ /* 0x001fca0008000000 */
[----:B------:R-:W-:-:S04]  /*2230*/  IADD3 R16, PT, PT, R16, -0x1, RZ ;  /* 0xffffffff10107810 */ /* 0x000fc80007ffe0ff */
[----:B------:R-:W-:Y:S02]  /*2240*/  IABS R19, R16 ;  /* 0x0000001000137213 */ /* 0x000fe40000000000 */
[----:B------:R-:W-:-:S03]  /*2250*/  ISETP.GE.AND P2, PT, R16, RZ, PT ;  /* 0x000000ff1000720c */ /* 0x000fc60003f46270 */
[----:B------:R-:W-:-:S04]  /*2260*/  IMAD.HI.U32 R22, R22, R19, RZ ;  /* 0x0000001316167227 */ /* 0x000fc800078e00ff */
[----:B------:R-:W-:-:S04]  /*2270*/  IMAD.MOV R22, RZ, RZ, -R22 ;  /* 0x000000ffff167224 */ /* 0x000fc800078e0a16 */
[----:B------:R-:W-:-:S05]  /*2280*/  IMAD R19, R24, R22, R19 ;  /* 0x0000001618137224 */ /* 0x000fca00078e0213 */
[----:B------:R-:W-:-:S13]  /*2290*/  ISETP.GT.U32.AND P0, PT, R24, R19, PT ;  /* 0x000000131800720c */ /* 0x000fda0003f04070 */
[----:B------:R-:W-:-:S04]  /*22a0*/  @!P0 IADD3 R19, PT, PT, R19, -R24, RZ ;  /* 0x8000001813138210 */ /* 0x000fc80007ffe0ff */
[----:B------:R-:W-:-:S13]  /*22b0*/  ISETP.GT.U32.AND P0, PT, R24, R19, PT ;  /* 0x000000131800720c */ /* 0x000fda0003f04070 */
[----:B------:R-:W-:-:S05]  /*22c0*/  @!P0 IMAD.IADD R19, R19, 0x1, -R24 ;  /* 0x0000000113138824 */ /* 0x000fca00078e0a18 */
[----:B------:R-:W-:-:S04]  /*22d0*/  @!P2 IADD3 R19, PT, PT, -R19, RZ, RZ ;  /* 0x000000ff1313a210 */ /* 0x000fc80007ffe1ff */
[----:B------:R-:W-:-:S05]  /*22e0*/  SEL R19, R5, R19, !P1 ;  /* 0x0000001305137207 */ /* 0x000fca0004800000 */
[-CC-:B------:R-:W-:Y:S02]  /*22f0*/  IMAD R23, R23, R6.reuse, R19.reuse ;  /* 0x0000000617177224 */ /* 0x180fe400078e0213 */
[-CC-:B------:R-:W-:Y:S02]  /*2300*/  IMAD R25, R25, R6.reuse, R19.reuse ;  /* 0x0000000619197224 */ /* 0x180fe400078e0213 */
[----:B------:R-:W-:Y:S02]  /*2310*/  IMAD R17, R27, R6, R19 ;  /* 0x000000061b117224 */ /* 0x000fe400078e0213 */
[----:B------:R-:W-:-:S04]  /*2320*/  IMAD.WIDE R22, R23, 0x4, R12 ;  /* 0x0000000417167825 */ /* 0x000fc800078e020c */
[--C-:B------:R-:W-:Y:S02]  /*2330*/  IMAD.WIDE R18, R25, 0x4, R12.reuse ;  /* 0x0000000419127825 */ /* 0x100fe400078e020c */
[----:B------:R-:W3:Y:S02]  /*2340*/  LDG.E R22, desc[UR12][R22.64] ;  /* 0x0000000c16167981 */ /* 0x000ee4000c1e1900 */
[----:B------:R-:W-:Y:S02]  /*2350*/  IMAD.WIDE R16, R17, 0x4, R12 ;  /* 0x0000000411107825 */ /* 0x000fe400078e020c */
[----:B------:R-:W4:Y:S04]  /*2360*/  LDG.E R18, desc[UR12][R18.64] ;  /* 0x0000000c12127981 */ /* 0x000f28000c1e1900 */
[----:B------:R-:W5:Y:S01]  /*2370*/  LDG.E R16, desc[UR12][R16.64] ;  /* 0x0000000c10107981 */ /* 0x000f62000c1e1900 */
[C---:B------:R-:W-:Y:S01]  /*2380*/  ISETP.GE.AND P0, PT, R10.reuse, 0x2, PT ;  /* 0x000000020a00780c */ /* 0x040fe20003f06270 */
[----:B------:R-:W-:-:S04]  /*2390*/  IMAD R25, R10, 0x3c, R9 ;  /* 0x0000003c0a197824 */ /* 0x000fc800078e0209 */
[----:B------:R-:W-:-:S08]  /*23a0*/  VIADD R24, R25, 0x30c ;  /* 0x0000030c19187836 */ /* 0x000fd00000000000 */
[----:B------:R-:W-:-:S04]  /*23b0*/  @P0 IADD3 R24, PT, PT, R25, -0x78, RZ ;  /* 0xffffff8819180810 */ /* 0x000fc80007ffe0ff */
[----:B------:R-:W-:Y:S01]  /*23c0*/  LEA R21, R21, R24, 0x2 ;  /* 0x0000001815157211 */ /* 0x000fe200078e10ff */
[--C-:B------:R-:W-:Y:S02]  /*23d0*/  IMAD R29, R29, 0x4, R24.reuse ;  /* 0x000000041d1d7824 */ /* 0x100fe400078e0218 */
[----:B------:R-:W-:Y:S01]  /*23e0*/  IMAD R25, R20, 0x4, R24 ;  /* 0x0000000414197824 */ /* 0x000fe200078e0218 */
[----:B--2---:R0:W-:Y:S04]  /*23f0*/  STS [R26], R28 ;  /* 0x0000001c1a007388 */ /* 0x0041e80000000800 */
[----:B---3--:R0:W-:Y:S04]  /*2400*/  STS [R29], R22 ;  /* 0x000000161d007388 */ /* 0x0081e80000000800 */
[----:B----4-:R0:W-:Y:S04]  /*2410*/  STS [R21], R18 ;  /* 0x0000001215007388 */ /* 0x0101e80000000800 */
[----:B-----5:R0:W-:Y:S01]  /*2420*/  STS [R25], R16 ;  /* 0x0000001019007388 */ /* 0x0201e20000000800 */
[----:B------:R-:W-:Y:S05]  /*2430*/  BRA `(.L_x_3) ;  /* 0x0000000c00187947 */ /* 0x000fea0003800000 */
.L_x_8:
[----:B------:R-:W-:Y:S02]  /*2440*/  IABS R5, R6 ;  /* 0x0000000600057213 */ /* 0x000fe40000000000 */
[----:B------:R-:W-:Y:S02]  /*2450*/  IADD3 R18, PT, PT, R7, UR4, RZ ;  /* 0x0000000407127c10 */ /* 0x000fe4000fffe0ff */
[----:B0-----:R-:W0:Y:S02]  /*2460*/  I2F.RP R20, R5 ;  /* 0x0000000500147306 */ /* 0x001e240000209400 */
[C---:B------:R-:W-:Y:S01]  /*2470*/  ISETP.GE.AND P2, PT, R18.reuse, RZ, PT ;  /* 0x000000ff1200720c */ /* 0x040fe20003f46270 */
[----:B------:R-:W-:-:S05]  /*2480*/  VIADD R19, R18, 0x1 ;  /* 0x0000000112137836 */ /* 0x000fca0000000000 */
[----:B------:R-:W-:Y:S01]  /*2490*/  ISETP.GE.AND P3, PT, R19, RZ, PT ;  /* 0x000000ff1300720c */ /* 0x000fe20003f66270 */
[----:B0-----:R-:W0:Y:S02]  /*24a0*/  MUFU.RCP R20, R20 ;  /* 0x0000001400147308 */ /* 0x001e240000001000 */
[----:B0-----:R-:W-:Y:S02]  /*24b0*/  IADD3 R16, PT, PT, R20, 0xffffffe, RZ ;  /* 0x0ffffffe14107810 */ /* 0x001fe40007ffe0ff */
[----:B------:R-:W-:-:S04]  /*24c0*/  IABS R20, R18 ;  /* 0x0000001200147213 */ /* 0x000fc80000000000 */
[----:B------:R0:W1:Y:S02]  /*24d0*/  F2I.FTZ.U32.TRUNC.NTZ R17, R16 ;  /* 0x0000001000117305 */ /* 0x000064000021f000 */
[----:B0-----:R-:W-:Y:S02]  /*24e0*/  HFMA2 R16, -RZ, RZ, 0, 0 ;  /* 0x00000000ff107431 */ /* 0x001fe400000001ff */
        /* <DEDUP_REMOVED lines=16> */
[----:B------:R-:W-:Y:S02]  /*25f0*/  @!P0 IMAD.IADD R16, R16, 0x1, -R5 ;  /* 0x0000000110108824 */ /* 0x000fe400078e0a05 */
[----:B------:R-:W-:Y:S02]  /*2600*/  @!P1 IADD3 R20, PT, PT, R20, -R5, RZ ;  /* 0x8000000514149210 */ /* 0x000fe40007ffe0ff */
[----:B------:R-:W-:Y:S01]  /*2610*/  @!P2 IMAD.MOV R16, RZ, RZ, -R16 ;  /* 0x000000ffff10a224 */ /* 0x000fe200078e0a10 */
[----:B------:R-:W-:Y:S02]  /*2620*/  ISETP.NE.AND P1, PT, R6, RZ, PT ;  /* 0x000000ff0600720c */ /* 0x000fe40003f25270 */
        /* <DEDUP_REMOVED lines=10> */
[C---:B------:R-:W-:Y:S01]  /*26d0*/  VIADD R19, R11.reuse, 0x10 ;  /* 0x000000100b137836 */ /* 0x040fe20000000000 */
[----:B------:R-:W-:Y:S01]  /*26e0*/  IADD3 R21, PT, PT, R11, 0x11, RZ ;  /* 0x000000110b157810 */ /* 0x000fe20007ffe0ff */
[----:B------:R-:W-:-:S03]  /*26f0*/  IMAD R6, R10, 0x3c, R9 ;  /* 0x0000003c0a067824 */ /* 0x000fc600078e0209 */
[----:B------:R-:W-:Y:S02]  /*2700*/  ISETP.GE.U32.AND P0, PT, R19, 0xf, PT ;  /* 0x0000000f1300780c */ /* 0x000fe40003f06070 */
[----:B------:R-:W-:-:S11]  /*2710*/  ISETP.GE.U32.AND P2, PT, R21, 0xf, PT ;  /* 0x0000000f1500780c */ /* 0x000fd60003f46070 */
[C---:B------:R-:W-:Y:S02]  /*2720*/  @P0 VIADD R19, R11.reuse, 0x1 ;  /* 0x000000010b130836 */ /* 0x040fe40000000000 */
[----:B------:R-:W-:Y:S02]  /*2730*/  @P2 IADD3 R21, PT, PT, R11, 0x2, RZ ;  /* 0x000000020b152810 */ /* 0x000fe40007ffe0ff */
[----:B------:R-:W-:Y:S02]  /*2740*/  IMAD R19, R19, 0x4, R6 ;  /* 0x0000000413137824 */ /* 0x000fe400078e0206 */
[----:B------:R-:W-:-:S03]  /*2750*/  LEA R21, R21, R6, 0x2 ;  /* 0x0000000615157211 */ /* 0x000fc600078e10ff */
[----:B--2---:R0:W-:Y:S04]  /*2760*/  STS [R19], R16 ;  /* 0x0000001013007388 */ /* 0x0041e80000000800 */
[----:B---3--:R0:W-:Y:S01]  /*2770*/  STS [R21], R12 ;  /* 0x0000000c15007388 */ /* 0x0081e20000000800 */
[----:B------:R-:W-:Y:S05]  /*2780*/  BRA `(.L_x_9) ;  /* 0x0000001000107947 */ /* 0x000fea0003800000 */
.L_x_7:
[-C--:B------:R-:W-:Y:S01]  /*2790*/  IABS R21, R6.reuse ;  /* 0x0000000600157213 */ /* 0x080fe20000000000 */
[----:B------:R-:W-:Y:S01]  /*27a0*/  VIADD R18, R7, UR4 ;  /* 0x0000000407127c36 */ /* 0x000fe20008000000 */
[----:B------:R-:W-:Y:S02]  /*27b0*/  IADD3 R5, PT, PT, R4, R6, RZ ;  /* 0x0000000604057210 */ /* 0x000fe40007ffe0ff */
[----:B------:R-:W1:Y:S02]  /*27c0*/  I2F.RP R19, R21 ;  /* 0x0000001500137306 */ /* 0x000e640000209400 */
[----:B------:R-:W-:Y:S02]  /*27d0*/  IABS R22, R5 ;  /* 0x0000000500167213 */ /* 0x000fe40000000000 */
[----:B------:R-:W-:Y:S02]  /*27e0*/  ISETP.GE.AND P3, PT, R5, RZ, PT ;  /* 0x000000ff0500720c */ /* 0x000fe40003f66270 */
[----:B------:R-:W-:-:S02]  /*27f0*/  ISETP.GE.AND P2, PT, R18, RZ, PT ;  /* 0x000000ff1200720c */ /* 0x000fc40003f46270 */
[----:B------:R-:W-:Y:S01]  /*2800*/  LOP3.LUT R5, RZ, R6, RZ, 0x33, !PT ;  /* 0x00000006ff057212 */ /* 0x000fe200078e33ff */
[----:B-1----:R-:W1:Y:S02]  /*2810*/  MUFU.RCP R19, R19 ;  /* 0x0000001300137308 */ /* 0x002e640000001000 */
[----:B-1----:R-:W-:Y:S01]  /*2820*/  VIADD R16, R19, 0xffffffe ;  /* 0x0ffffffe13107836 */ /* 0x002fe20000000000 */
[----:B------:R-:W-:-:S05]  /*2830*/  IABS R19, R18 ;  /* 0x0000001200137213 */ /* 0x000fca0000000000 */
[----:B0-----:R0:W1:Y:S02]  /*2840*/  F2I.FTZ.U32.TRUNC.NTZ R17, R16 ;  /* 0x0000001000117305 */ /* 0x001064000021f000 */
[----:B0-----:R-:W-:Y:S01]  /*2850*/  IMAD.MOV.U32 R16, RZ, RZ, RZ ;  /* 0x000000ffff107224 */ /* 0x001fe200078e00ff */
[----:B-1----:R-:W-:-:S05]  /*2860*/  IADD3 R20, PT, PT, RZ, -R17, RZ ;  /* 0x80000011ff147210 */ /* 0x002fca0007ffe0ff */
[----:B------:R-:W-:-:S04]  /*2870*/  IMAD R23, R20, R21, RZ ;  /* 0x0000001514177224 */ /* 0x000fc800078e02ff */
[----:B------:R-:W-:-:S06]  /*2880*/  IMAD.HI.U32 R20, R17, R23, R16 ;  /* 0x0000001711147227 */ /* 0x000fcc00078e0010 */
[----:B------:R-:W-:-:S04]  /*2890*/  IMAD.HI.U32 R16, R20, R19, RZ ;  /* 0x0000001314107227 */ /* 0x000fc800078e00ff */
[----:B------:R-:W-:Y:S01]  /*28a0*/  IMAD.HI.U32 R17, R20, R22, RZ ;  /* 0x0000001614117227 */ /* 0x000fe200078e00ff */
[----:B------:R-:W-:-:S03]  /*28b0*/  IADD3 R16, PT, PT, -R16, RZ, RZ ;  /* 0x000000ff10107210 */ /* 0x000fc60007ffe1ff */
[----:B------:R-:W-:Y:S02]  /*28c0*/  IMAD.MOV R17, RZ, RZ, -R17 ;  /* 0x000000ffff117224 */ /* 0x000fe400078e0a11 */
[C---:B------:R-:W-:Y:S02]  /*28d0*/  IMAD R16, R21.reuse, R16, R19 ;  /* 0x0000001015107224 */ /* 0x040fe400078e0213 */
[----:B------:R-:W-:-:S03]  /*28e0*/  IMAD R22, R21, R17, R22 ;  /* 0x0000001115167224 */ /* 0x000fc600078e0216 */
[C---:B------:R-:W-:Y:S02]  /*28f0*/  ISETP.GT.U32.AND P0, PT, R21.reuse, R16, PT ;  /* 0x000000101500720c */ /* 0x040fe40003f04070 */
[----:B------:R-:W-:-:S11]  /*2900*/  ISETP.GT.U32.AND P1, PT, R21, R22, PT ;  /* 0x000000161500720c */ /* 0x000fd60003f24070 */
[----:B------:R-:W-:Y:S02]  /*2910*/  @!P0 IADD3 R16, PT, PT, R16, -R21, RZ ;  /* 0x8000001510108210 */ /* 0x000fe40007ffe0ff */
[----:B------:R-:W-:Y:S02]  /*2920*/  @!P1 IMAD.IADD R22, R22, 0x1, -R21 ;  /* 0x0000000116169824 */ /* 0x000fe400078e0a15 */
[----:B------:R-:W-:-:S03]  /*2930*/  ISETP.GT.U32.AND P0, PT, R21, R16, PT ;  /* 0x000000101500720c */ /* 0x000fc60003f04070 */
[----:B------:R-:W-:-:S10]  /*2940*/  ISETP.GT.U32.AND P1, PT, R21, R22, PT ;  /* 0x000000161500720c */ /* 0x000fd40003f24070 */
[----:B------:R-:W-:-:S03]  /*2950*/  @!P0 IADD3 R16, PT, PT, R16, -R21, RZ ;  /* 0x8000001510108210 */ /* 0x000fc60007ffe0ff */
[----:B------:R-:W-:Y:S01]  /*2960*/  @!P1 IMAD.IADD R22, R22, 0x1, -R21 ;  /* 0x0000000116169824 */ /* 0x000fe200078e0a15 */
[----:B------:R-:W-:Y:S02]  /*2970*/  ISETP.NE.AND P1, PT, R6, RZ, PT ;  /* 0x000000ff0600720c */ /* 0x000fe40003f25270 */
[----:B------:R-:W-:Y:S01]  /*2980*/  @!P2 IADD3 R16, PT, PT, -R16, RZ, RZ ;  /* 0x000000ff1010a210 */ /* 0x000fe20007ffe1ff */
[----:B------:R-:W-:-:S03]  /*2990*/  @!P3 IMAD.MOV R22, RZ, RZ, -R22 ;  /* 0x000000ffff16b224 */ /* 0x000fc600078e0a16 */
[C---:B------:R-:W-:Y:S02]  /*29a0*/  SEL R27, R5.reuse, R16, !P1 ;  /* 0x00000010051b7207 */ /* 0x040fe40004800000 */
[----:B------:R-:W-:Y:S02]  /*29b0*/  SEL R19, R5, R22, !P1 ;  /* 0x0000001605137207 */ /* 0x000fe40004800000 */
[----:B------:R-:W-:-:S03]  /*29c0*/  IADD3 R22, PT, PT, R18, 0x1, RZ ;  /* 0x0000000112167810 */ /* 0x000fc60007ffe0ff */
[----:B------:R-:W-:-:S04]  /*29d0*/  IMAD R17, R27, R6, R19 ;  /* 0x000000061b117224 */ /* 0x000fc800078e0213 */
[----:B------:R-:W-:-:S05]  /*29e0*/  IMAD.WIDE R16, R17, 0x4, R12 ;  /* 0x0000000411107825 */ /* 0x000fca00078e020c */
[----:B------:R0:W2:Y:S01]  /*29f0*/  LDG.E R18, desc[UR12][R16.64] ;  /* 0x0000000c10127981 */ /* 0x0000a2000c1e1900 */
        /* <DEDUP_REMOVED lines=10> */
[----:B------:R-:W-:Y:S01]  /*2aa0*/  SEL R25, R5, R24, !P1 ;  /* 0x0000001805197207 */ /* 0x000fe20004800000 */
[----:B------:R-:W-:Y:S02]  /*2ab0*/  VIADD R23, R11, 0x10 ;  /* 0x000000100b177836 */ /* 0x000fe40000000000 */
[----:B------:R-:W-:Y:S02]  /*2ac0*/  IMAD.IADD R22, R7, 0x1, R6 ;  /* 0x0000000107167824 */ /* 0x000fe400078e0206 */
[----:B0-----:R-:W-:Y:S01]  /*2ad0*/  IMAD R17, R25, R6, R19 ;  /* 0x0000000619117224 */ /* 0x001fe200078e0213 */
[----:B------:R-:W-:Y:S02]  /*2ae0*/  ISETP.GE.U32.AND P2, PT, R23, 0xf, PT ;  /* 0x0000000f1700780c */ /* 0x000fe40003f46070 */
[----:B------:R-:W-:Y:S01]  /*2af0*/  IABS R26, R22 ;  /* 0x00000016001a7213 */ /* 0x000fe20000000000 */
[----:B------:R-:W-:Y:S01]  /*2b00*/  IMAD.WIDE R16, R17, 0x4, R12 ;  /* 0x0000000411107825 */ /* 0x000fe200078e020c */
[----:B------:R-:W-:-:S02]  /*2b10*/  ISETP.GE.AND P0, PT, R10, RZ, PT ;  /* 0x000000ff0a00720c */ /* 0x000fc40003f06270 */
[----:B------:R-:W-:Y:S02]  /*2b20*/  IADD3 R29, PT, PT, R10, 0xf, RZ ;  /* 0x0000000f0a1d7810 */ /* 0x000fe40007ffe0ff */
[----:B------:R0:W3:Y:S02]  /*2b30*/  LDG.E R19, desc[UR12][R16.64] ;  /* 0x0000000c10137981 */ /* 0x0000e4000c1e1900 */
[----:B------:R-:W-:Y:S02]  /*2b40*/  SEL R24, R29, R10, !P0 ;  /* 0x0000000a1d187207 */ /* 0x000fe40004000000 */
[----:B------:R-:W-:Y:S01]  /*2b50*/  ISETP.GE.AND P0, PT, R22, RZ, PT ;  /* 0x000000ff1600720c */ /* 0x000fe20003f06270 */
[----:B------:R-:W-:Y:S02]  /*2b60*/  @P2 VIADD R23, R11, 0x1 ;  /* 0x000000010b172836 */ /* 0x000fe40000000000 */
[----:B------:R-:W-:Y:S01]  /*2b70*/  IMAD R24, R24, 0x3c, R9 ;  /* 0x0000003c18187824 */ /* 0x000fe200078e0209 */
[----:B0-----:R-:W-:Y:S01]  /*2b80*/  IADD3 R16, PT, PT, R4, UR4, RZ ;  /* 0x0000000404107c10 */ /* 0x001fe2000fffe0ff */
[----:B------:R-:W-:-:S03]  /*2b90*/  IMAD.HI.U32 R17, R20, R26, RZ ;  /* 0x0000001a14117227 */ /* 0x000fc600078e00ff */
[----:B------:R-:W-:Y:S02]  /*2ba0*/  LEA R29, R23, R24, 0x2 ;  /* 0x00000018171d7211 */ /* 0x000fe400078e10ff */
[----:B------:R-:W-:Y:S01]  /*2bb0*/  IABS R22, R16 ;  /* 0x0000001000167213 */ /* 0x000fe20000000000 */
[----:B------:R-:W-:Y:S01]  /*2bc0*/  IMAD.MOV R17, RZ, RZ, -R17 ;  /* 0x000000ffff117224 */ /* 0x000fe200078e0a11 */
[----:B------:R-:W-:-:S03]  /*2bd0*/  ISETP.GE.AND P4, PT, R16, RZ, PT ;  /* 0x000000ff1000720c */ /* 0x000fc60003f86270 */
[----:B------:R-:W-:Y:S02]  /*2be0*/  IMAD R26, R21, R17, R26 ;  /* 0x00000011151a7224 */ /* 0x000fe400078e021a */
[----:B------:R-:W-:-:S03]  /*2bf0*/  IMAD.HI.U32 R17, R20, R22, RZ ;  /* 0x0000001614117227 */ /* 0x000fc600078e00ff */
[----:B------:R-:W-:Y:S02]  /*2c00*/  ISETP.GT.U32.AND P2, PT, R21, R26, PT ;  /* 0x0000001a1500720c */ /* 0x000fe40003f44070 */
[----:B------:R-:W-:-:S11]  /*2c10*/  IADD3 R17, PT, PT, -R17, RZ, RZ ;  /* 0x000000ff11117210 */ /* 0x000fd60007ffe1ff */
[----:B------:R-:W-:-:S05]  /*2c20*/  @!P2 IMAD.IADD R26, R26, 0x1, -R21 ;  /* 0x000000011a1aa824 */ /* 0x000fca00078e0a15 */
[----:B------:R-:W-:-:S13]  /*2c30*/  ISETP.GT.U32.AND P2, PT, R21, R26, PT ;  /* 0x0000001a1500720c */ /* 0x000fda0003f44070 */
[----:B------:R-:W-:-:S05]  /*2c40*/  @!P2 IADD3 R26, PT, PT, R26, -R21, RZ ;  /* 0x800000151a1aa210 */ /* 0x000fca0007ffe0ff */
[----:B------:R-:W-:Y:S01]  /*2c50*/  @!P0 IMAD.MOV R26, RZ, RZ, -R26 ;  /* 0x000000ffff1a8224 */ /* 0x000fe200078e0a1a */
[----:B--2---:R0:W-:Y:S02]  /*2c60*/  STS [R29], R18 ;  /* 0x000000121d007388 */ /* 0x0041e40000000800 */
[----:B0-----:R-:W-:Y:S02]  /*2c70*/  IMAD R18, R21, R17, R22 ;  /* 0x0000001115127224 */ /* 0x001fe400078e0216 */
[----:B------:R-:W-:Y:S01]  /*2c80*/  SEL R29, R5, R26, !P1 ;  /* 0x0000001a051d7207 */ /* 0x000fe20004800000 */
[----:B------:R-:W-:Y:S02]  /*2c90*/  VIADD R22, R11, 0x11 ;  /* 0x000000110b167836 */ /* 0x000fe40000000000 */
[----:B------:R-:W-:-:S03]  /*2ca0*/  ISETP.GT.U32.AND P3, PT, R21, R18, PT ;  /* 0x000000121500720c */ /* 0x000fc60003f64070 */
[----:B------:R-:W-:-:S10]  /*2cb0*/  ISETP.GE.U32.AND P5, PT, R22, 0xf, PT ;  /* 0x0000000f1600780c */ /* 0x000fd40003fa6070 */
[----:B------:R-:W-:Y:S02]  /*2cc0*/  @!P3 IADD3 R18, PT, PT, R18, -R21, RZ ;  /* 0x800000151212b210 */ /* 0x000fe40007ffe0ff */
[----:B------:R-:W-:Y:S02]  /*2cd0*/  IADD3 R26, PT, PT, R10, 0x10, RZ ;  /* 0x000000100a1a7810 */ /* 0x000fe40007ffe0ff */
[----:B------:R-:W-:Y:S02]  /*2ce0*/  ISETP.GT.U32.AND P3, PT, R21, R18, PT ;  /* 0x000000121500720c */ /* 0x000fe40003f64070 */
[----:B------:R-:W-:Y:S02]  /*2cf0*/  @P5 IADD3 R22, PT, PT, R11, 0x2, RZ ;  /* 0x000000020b165810 */ /* 0x000fe40007ffe0ff */
[----:B------:R-:W-:-:S03]  /*2d00*/  ISETP.GE.U32.AND P0, PT, R26, 0xf, PT ;  /* 0x0000000f1a00780c */ /* 0x000fc60003f06070 */
[----:B------:R-:W-:-:S06]  /*2d10*/  IMAD R28, R22, 0x4, R24 ;  /* 0x00000004161c7824 */ /* 0x000fcc00078e0218 */
[----:B------:R-:W-:-:S05]  /*2d20*/  @!P3 IMAD.IADD R18, R18, 0x1, -R21 ;  /* 0x000000011212b824 */ /* 0x000fca00078e0a15 */
[----:B------:R-:W-:-:S04]  /*2d30*/  @!P4 IADD3 R18, PT, PT, -R18, RZ, RZ ;  /* 0x000000ff1212c210 */ /* 0x000fc80007ffe1ff */
[----:B------:R-:W-:-:S05]  /*2d40*/  SEL R18, R5, R18, !P1 ;  /* 0x0000001205127207 */ /* 0x000fca0004800000 */
[----:B------:R-:W-:-:S04]  /*2d50*/  IMAD R17, R29, R6, R18 ;  /* 0x000000061d117224 */ /* 0x000fc800078e0212 */
[----:B------:R-:W-:-:S06]  /*2d60*/  IMAD.WIDE R16, R17, 0x4, R12 ;  /* 0x0000000411107825 */ /* 0x000fcc00078e020c */
[----:B------:R-:W2:Y:S01]  /*2d70*/  LDG.E R16, desc[UR12][R16.64] ;  /* 0x0000000c10107981 */ /* 0x000ea2000c1e1900 */
[----:B------:R-:W-:Y:S01]  /*2d80*/  @P0 VIADD R26, R10, 0x1 ;  /* 0x000000010a1a0836 */ /* 0x000fe20000000000 */
[C---:B------:R-:W-:Y:S02]  /*2d90*/  ISETP.GE.AND P0, PT, R11.reuse, RZ, PT ;  /* 0x000000ff0b00720c */ /* 0x040fe40003f06270 */
[----:B------:R-:W-:Y:S01]  /*2da0*/  IADD3 R24, PT, PT, R11, 0xf, RZ ;  /* 0x0000000f0b187810 */ /* 0x000fe20007ffe0ff */
[----:B------:R-:W-:Y:S01]  /*2db0*/  IMAD R26, R26, 0x3c, R9 ;  /* 0x0000003c1a1a7824 */ /* 0x000fe200078e0209 */
[----:B---3--:R0:W-:Y:S02]  /*2dc0*/  STS [R28], R19 ;  /* 0x000000131c007388 */ /* 0x0081e40000000800 */
[----:B------:R-:W-:-:S05]  /*2dd0*/  SEL R24, R24, R11, !P0 ;  /* 0x0000000b18187207 */ /* 0x000fca0004000000 */
[----:B0-----:R-:W-:Y:S02]  /*2de0*/  IMAD R28, R24, 0x4, R26 ;  /* 0x00000004181c7824 */ /* 0x001fe400078e021a */
[----:B------:R-:W-:-:S03]  /*2df0*/  IMAD R19, R27, R6, R18 ;  /* 0x000000061b137224 */ /* 0x000fc600078e0212 */
[----:B--2---:R0:W-:Y:S02]  /*2e00*/  STS [R28], R16 ;  /* 0x000000101c007388 */ /* 0x0041e40000000800 */
[----:B0-----:R-:W-:-:S04]  /*2e10*/  IMAD.WIDE R16, R19, 0x4, R12 ;  /* 0x0000000413107825 */ /* 0x001fc800078e020c */
[----:B------:R-:W-:Y:S02]  /*2e20*/  IMAD R19, R25, R6, R18 ;  /* 0x0000000619137224 */ /* 0x000fe400078e0212 */
[----:B------:R0:W2:Y:S02]  /*2e30*/  LDG.E R17, desc[UR12][R16.64] ;  /* 0x0000000c10117981 */ /* 0x0000a4000c1e1900 */
[----:B------:R-:W-:-:S06]  /*2e40*/  IMAD.WIDE R18, R19, 0x4, R12 ;  /* 0x0000000413127825 */ /* 0x000fcc00078e020c */
[----:B------:R1:W3:Y:S01]  /*2e50*/  LDG.E R18, desc[UR12][R18.64] ;  /* 0x0000000c12127981 */ /* 0x0002e2000c1e1900 */
[----:B0-----:R-:W-:-:S05]  /*2e60*/  IADD3 R16, PT, PT, R4, UR4, RZ ;  /* 0x0000000404107c10 */ /* 0x001fca000fffe0ff */
[----:B------:R-:W-:-:S05]  /*2e70*/  VIADD R16, R16, 0x1 ;  /* 0x0000000110107836 */ /* 0x000fca0000000000 */
[----:B-1----:R-:W-:-:S05]  /*2e80*/  IABS R19, R16 ;  /* 0x0000001000137213 */ /* 0x002fca0000000000 */
[----:B------:R-:W-:-:S05]  /*2e90*/  IMAD.HI.U32 R20, R20, R19, RZ ;  /* 0x0000001314147227 */ /* 0x000fca00078e00ff */
[----:B------:R-:W-:-:S05]  /*2ea0*/  IADD3 R20, PT, PT, -R20, RZ, RZ ;  /* 0x000000ff14147210 */ /* 0x000fca0007ffe1ff */
[----:B------:R-:W-:-:S05]  /*2eb0*/  IMAD R20, R21, R20, R19 ;  /* 0x0000001415147224 */ /* 0x000fca00078e0213 */
[----:B------:R-:W-:Y:S02]  /*2ec0*/  ISETP.GT.U32.AND P0, PT, R21, R20, PT ;  /* 0x000000141500720c */ /* 0x000fe40003f04070 */
[----:B------:R-:W-:-:S11]  /*2ed0*/  ISETP.GE.AND P2, PT, R16, RZ, PT ;  /* 0x000000ff1000720c */ /* 0x000fd60003f46270 */
[----:B------:R-:W-:-:S05]  /*2ee0*/  @!P0 IMAD.IADD R20, R20, 0x1, -R21 ;  /* 0x0000000114148824 */ /* 0x000fca00078e0a15 */
[----:B------:R-:W-:Y:S02]  /*2ef0*/  ISETP.GT.U32.AND P0, PT, R21, R20, PT ;  /* 0x000000141500720c */ /* 0x000fe40003f04070 */
[----:B------:R-:W-:-:S11]  /*2f00*/  LEA R28, R23, R26, 0x2 ;  /* 0x0000001a171c7211 */ /* 0x000fd600078e10ff */
[----:B------:R-:W-:-:S05]  /*2f10*/  @!P0 IADD3 R20, PT, PT, R20, -R21, RZ ;  /* 0x8000001514148210 */ /* 0x000fca0007ffe0ff */
[----:B------:R-:W-:-:S05]  /*2f20*/  @!P2 IMAD.MOV R20, RZ, RZ, -R20 ;  /* 0x000000ffff14a224 */ /* 0x000fca00078e0a14 */
[----:B------:R-:W-:Y:S01]  /*2f30*/  SEL R20, R5, R20, !P1 ;  /* 0x0000001405147207 */ /* 0x000fe20004800000 */
[----:B------:R-:W-:-:S04]  /*2f40*/  IMAD R26, R22, 0x4, R26 ;  /* 0x00000004161a7824 */ /* 0x000fc800078e021a */
[-CC-:B------:R-:W-:Y:S02]  /*2f50*/  IMAD R21, R29, R6.reuse, R20.reuse ;  /* 0x000000061d157224 */ /* 0x180fe400078e0214 */
[-CC-:B------:R-:W-:Y:S01]  /*2f60*/  IMAD R19, R27, R6.reuse, R20.reuse ;  /* 0x000000061b137224 */ /* 0x180fe200078e0214 */
[----:B--2---:R0:W-:Y:S04]  /*2f70*/  STS [R28], R17 ;  /* 0x000000111c007388 */ /* 0x0041e80000000800 */
[----:B---3--:R1:W-:Y:S01]  /*2f80*/  STS [R26], R18 ;  /* 0x000000121a007388 */ /* 0x0083e20000000800 */
[----:B0-----:R-:W-:Y:S02]  /*2f90*/  IMAD R17, R25, R6, R20 ;  /* 0x0000000619117224 */ /* 0x001fe400078e0214 */
[----:B------:R-:W-:-:S04]  /*2fa0*/  IMAD.WIDE R20, R21, 0x4, R12 ;  /* 0x0000000415147825 */ /* 0x000fc800078e020c */
[--C-:B------:R-:W-:Y:S02]  /*2fb0*/  IMAD.WIDE R16, R17, 0x4, R12.reuse ;  /* 0x0000000411107825 */ /* 0x100fe400078e020c */
[----:B------:R-:W2:Y:S02]  /*2fc0*/  LDG.E R20, desc[UR12][R20.64] ;  /* 0x0000000c14147981 */ /* 0x000ea4000c1e1900 */
[----:B-1----:R-:W-:Y:S02]  /*2fd0*/  IMAD.WIDE R18, R19, 0x4, R12 ;  /* 0x0000000413127825 */ /* 0x002fe400078e020c */
[----:B------:R-:W3:Y:S04]  /*2fe0*/  LDG.E R16, desc[UR12][R16.64] ;  /* 0x0000000c10107981 */ /* 0x000ee8000c1e1900 */
[----:B------:R-:W4:Y:S01]  /*2ff0*/  LDG.E R18, desc[UR12][R18.64] ;  /* 0x0000000c12127981 */ /* 0x000f22000c1e1900 */
[----:B------:R-:W-:-:S04]  /*3000*/  IADD3 R26, PT, PT, R10, 0x11, RZ ;  /* 0x000000110a1a7810 */ /* 0x000fc80007ffe0ff */
[----:B------:R-:W-:-:S13]  /*3010*/  ISETP.GE.U32.AND P0, PT, R26, 0xf, PT ;  /* 0x0000000f1a00780c */ /* 0x000fda0003f06070 */
[----:B------:R-:W-:-:S04]  /*3020*/  @P0 VIADD R26, R10, 0x2 ;  /* 0x000000020a1a0836 */ /* 0x000fc80000000000 */
[----:B------:R-:W-:-:S04]  /*3030*/  IMAD R27, R26, 0x3c, R9 ;  /* 0x0000003c1a1b7824 */ /* 0x000fc800078e0209 */
[----:B------:R-:W-:Y:S01]  /*3040*/  IMAD R23, R23, 0x4, R27 ;  /* 0x0000000417177824 */ /* 0x000fe200078e021b */
[-C--:B------:R-:W-:Y:S02]  /*3050*/  LEA R25, R24, R27.reuse, 0x2 ;  /* 0x0000001b18197211 */ /* 0x080fe400078e10ff */
[----:B------:R-:W-:-:S03]  /*3060*/  LEA R27, R22, R27, 0x2 ;  /* 0x0000001b161b7211 */ /* 0x000fc600078e10ff */
[----:B--2---:R2:W-:Y:S04]  /*3070*/  STS [R25], R20 ;  /* 0x0000001419007388 */ /* 0x0045e80000000800 */
[----:B----4-:R2:W-:Y:S04]  /*3080*/  STS [R23], R18 ;  /* 0x0000001217007388 */ /* 0x0105e80000000800 */
[----:B---3--:R2:W-:Y:S02]  /*3090*/  STS [R27], R16 ;  /* 0x000000101b007388 */ /* 0x0085e40000000800 */
.L_x_3:
[----:B------:R-:W-:-:S13]  /*30a0*/  ISETP.NE.AND P0, PT, R0, RZ, PT ;  /* 0x000000ff0000720c */ /* 0x000fda0003f05270 */
[----:B------:R-:W-:Y:S05]  /*30b0*/  @!P0 BRA `(.L_x_10) ;  /* 0x0000000000e88947 */ /* 0x000fea0003800000 */
[----:B012---:R-:W-:-:S04]  /*30c0*/  PRMT R16, R2, 0x9910, RZ ;  /* 0x0000991002107816 */ /* 0x007fc800000000ff */
[----:B------:R-:W-:-:S04]  /*30d0*/  ISETP.NE.AND P0, PT, R16, RZ, PT ;  /* 0x000000ff1000720c */ /* 0x000fc80003f05270 */
[----:B------:R-:W-:-:S13]  /*30e0*/  ISETP.NE.OR P0, PT, R0, 0xa, !P0 ;  /* 0x0000000a0000780c */ /* 0x000fda0004705670 */
[----:B------:R-:W-:Y:S05]  /*30f0*/  @P0 BRA `(.L_x_9) ;  /* 0x0000000400b40947 */ /* 0x000fea0003800000 */
[----:B------:R-:W-:Y:S01]  /*3100*/  IABS R5, R6 ;  /* 0x0000000600057213 */ /* 0x000fe20000000000 */
[----:B------:R-:W-:-:S03]  /*3110*/  VIADD R18, R4, UR4 ;  /* 0x0000000404127c36 */ /* 0x000fc60008000000 */
[----:B------:R-:W0:Y:S02]  /*3120*/  I2F.RP R20, R5 ;  /* 0x0000000500147306 */ /* 0x000e240000209400 */
[C---:B------:R-:W-:Y:S02]  /*3130*/  IADD3 R19, PT, PT, R18.reuse, 0x1, RZ ;  /* 0x0000000112137810 */ /* 0x040fe40007ffe0ff */
[----:B------:R-:W-:Y:S02]  /*3140*/  ISETP.GE.AND P2, PT, R18, RZ, PT ;  /* 0x000000ff1200720c */ /* 0x000fe40003f46270 */
[----:B------:R-:W-:Y:S02]  /*3150*/  ISETP.GE.AND P3, PT, R19, RZ, PT ;  /* 0x000000ff1300720c */ /* 0x000fe40003f66270 */
[----:B0-----:R-:W0:Y:S02]  /*3160*/  MUFU.RCP R20, R20 ;  /* 0x0000001400147308 */ /* 0x001e240000001000 */
[----:B0-----:R-:W-:Y:S01]  /*3170*/  VIADD R16, R20, 0xffffffe ;  /* 0x0ffffffe14107836 */ /* 0x001fe20000000000 */
[----:B------:R-:W-:-:S05]  /*3180*/  IABS R20, R18 ;  /* 0x0000001200147213 */ /* 0x000fca0000000000 */
[----:B------:R0:W1:Y:S02]  /*3190*/  F2I.FTZ.U32.TRUNC.NTZ R17, R16 ;  /* 0x0000001000117305 */ /* 0x000064000021f000 */
[----:B0-----:R-:W-:Y:S01]  /*31a0*/  IMAD.MOV.U32 R16, RZ, RZ, RZ ;  /* 0x000000ffff107224 */ /* 0x001fe200078e00ff */
[----:B-1----:R-:W-:-:S05]  /*31b0*/  IADD3 R22, PT, PT, RZ, -R17, RZ ;  /* 0x80000011ff167210 */ /* 0x002fca0007ffe0ff */
[----:B------:R-:W-:Y:S01]  /*31c0*/  IMAD R21, R22, R5, RZ ;  /* 0x0000000516157224 */ /* 0x000fe200078e02ff */
[----:B------:R-:W-:-:S03]  /*31d0*/  IABS R22, R19 ;  /* 0x0000001300167213 */ /* 0x000fc60000000000 */
        /* <DEDUP_REMOVED lines=16> */
[----:B------:R-:W-:Y:S01]  /*32e0*/  LOP3.LUT R5, RZ, R6, RZ, 0x33, !PT ;  /* 0x00000006ff057212 */ /* 0x000fe200078e33ff */
[----:B------:R-:W-:Y:S01]  /*32f0*/  @!P3 IMAD.MOV R20, RZ, RZ, -R20 ;  /* 0x000000ffff14b224 */ /* 0x000fe200078e0a14 */
[----:B------:R-:W-:-:S04]  /*3300*/  @!P2 IADD3 R16, PT, PT, -R16, RZ, RZ ;  /* 0x000000ff1010a210 */ /* 0x000fc80007ffe1ff */
[C---:B------:R-:W-:Y:S02]  /*3310*/  SEL R16, R5.reuse, R16, !P1 ;  /* 0x0000001005107207 */ /* 0x040fe40004800000 */
[----:B------:R-:W-:-:S03]  /*3320*/  SEL R20, R5, R20, !P1 ;  /* 0x0000001405147207 */ /* 0x000fc60004800000 */
[CC--:B------:R-:W-:Y:S02]  /*3330*/  IMAD R17, R7.reuse, R6.reuse, R16 ;  /* 0x0000000607117224 */ /* 0x0c0fe400078e0210 */
[----:B------:R-:W-:Y:S02]  /*3340*/  IMAD R19, R7, R6, R20 ;  /* 0x0000000607137224 */ /* 0x000fe400078e0214 */
[----:B------:R-:W-:-:S04]  /*3350*/  IMAD.WIDE R16, R17, 0x4, R12 ;  /* 0x0000000411107825 */ /* 0x000fc800078e020c */
[----:B------:R-:W-:Y:S02]  /*3360*/  IMAD.WIDE R12, R19, 0x4, R12 ;  /* 0x00000004130c7825 */ /* 0x000fe400078e020c */
[----:B------:R0:W2:Y:S04]  /*3370*/  LDG.E R16, desc[UR12][R16.64] ;  /* 0x0000000c10107981 */ /* 0x0000a8000c1e1900 */
[----:B------:R-:W3:Y:S01]  /*3380*/  LDG.E R12, desc[UR12][R12.64] ;  /* 0x0000000c0c0c7981 */ /* 0x000ee2000c1e1900 */
[C---:B------:R-:W-:Y:S01]  /*3390*/  IADD3 R6, PT, PT, R10.reuse, 0x10, RZ ;  /* 0x000000100a067810 */ /* 0x040fe20007ffe0ff */
[----:B------:R-:W-:-:S03]  /*33a0*/  VIADD R18, R10, 0x11 ;  /* 0x000000110a127836 */ /* 0x000fc60000000000 */
[----:B------:R-:W-:Y:S02]  /*33b0*/  ISETP.GE.U32.AND P0, PT, R6, 0xf, PT ;  /* 0x0000000f0600780c */ /* 0x000fe40003f06070 */
[----:B------:R-:W-:-:S11]  /*33c0*/  ISETP.GE.U32.AND P2, PT, R18, 0xf, PT ;  /* 0x0000000f1200780c */ /* 0x000fd60003f46070 */
[C---:B------:R-:W-:Y:S02]  /*33d0*/  @P0 IADD3 R6, PT, PT, R10.reuse, 0x1, RZ ;  /* 0x000000010a060810 */ /* 0x040fe40007ffe0ff */
[----:B------:R-:W-:-:S03]  /*33e0*/  @P2 VIADD R18, R10, 0x2 ;  /* 0x000000020a122836 */ /* 0x000fc60000000000 */
[--C-:B------:R-:W-:Y:S02]  /*33f0*/  IMAD R6, R6, 0x3c, R9.reuse ;  /* 0x0000003c06067824 */ /* 0x100fe400078e0209 */
[----:B------:R-:W-:-:S03]  /*3400*/  IMAD R18, R18, 0x3c, R9 ;  /* 0x0000003c12127824 */ /* 0x000fc600078e0209 */
[C---:B------:R-:W-:Y:S01]  /*3410*/  LEA R19, R11.reuse, R6, 0x2 ;  /* 0x000000060b137211 */ /* 0x040fe200078e10ff */
[----:B0-----:R-:W-:-:S04]  /*3420*/  IMAD R17, R11, 0x4, R18 ;  /* 0x000000040b117824 */ /* 0x001fc800078e0212 */
[----:B--2---:R2:W-:Y:S04]  /*3430*/  STS [R19], R16 ;  /* 0x0000001013007388 */ /* 0x0045e80000000800 */
[----:B---3--:R2:W-:Y:S01]  /*3440*/  STS [R17], R12 ;  /* 0x0000000c11007388 */ /* 0x0085e20000000800 */
[----:B------:R-:W-:Y:S05]  /*3450*/  BRA `(.L_x_9) ;  /* 0x0000000000dc7947 */ /* 0x000fea0003800000 */
.L_x_10:
[----:B012---:R-:W-:-:S04]  /*3460*/  PRMT R16, R2, 0x9910, RZ ;  /* 0x0000991002107816 */ /* 0x007fc800000000ff */
[----:B------:R-:W-:-:S13]  /*3470*/  ISETP.NE.AND P0, PT, R16, RZ, PT ;  /* 0x000000ff1000720c */ /* 0x000fda0003f05270 */
[----:B------:R-:W-:Y:S05]  /*3480*/  @!P0 BRA `(.L_x_9) ;  /* 0x0000000000d08947 */ /* 0x000fea0003800000 */
[----:B------:R-:W-:Y:S02]  /*3490*/  IABS R5, R6 ;  /* 0x0000000600057213 */ /* 0x000fe40000000000 */
[----:B------:R-:W-:Y:S02]  /*34a0*/  IADD3 R18, PT, PT, R4, UR7, RZ ;  /* 0x0000000704127c10 */ /* 0x000fe4000fffe0ff */
[----:B------:R-:W0:Y:S02]  /*34b0*/  I2F.RP R20, R5 ;  /* 0x0000000500147306 */ /* 0x000e240000209400 */
[C---:B------:R-:W-:Y:S01]  /*34c0*/  ISETP.GE.AND P2, PT, R18.reuse, RZ, PT ;  /* 0x000000ff1200720c */ /* 0x040fe20003f46270 */
[----:B------:R-:W-:-:S05]  /*34d0*/  VIADD R19, R18, 0xffffffff ;  /* 0xffffffff12137836 */ /* 0x000fca0000000000 */
[----:B------:R-:W-:Y:S01]  /*34e0*/  ISETP.GE.AND P3, PT, R19, RZ, PT ;  /* 0x000000ff1300720c */ /* 0x000fe20003f66270 */
[----:B0-----:R-:W0:Y:S02]  /*34f0*/  MUFU.RCP R20, R20 ;  /* 0x0000001400147308 */ /* 0x001e240000001000 */
[----:B0-----:R-:W-:Y:S02]  /*3500*/  IADD3 R16, PT, PT, R20, 0xffffffe, RZ ;  /* 0x0ffffffe14107810 */ /* 0x001fe40007ffe0ff */
[----:B------:R-:W-:-:S04]  /*3510*/  IABS R20, R18 ;  /* 0x0000001200147213 */ /* 0x000fc80000000000 */
[----:B------:R0:W1:Y:S02]  /*3520*/  F2I.FTZ.U32.TRUNC.NTZ R17, R16 ;  /* 0x0000001000117305 */ /* 0x000064000021f000 */
[----:B0-----:R-:W-:Y:S01]  /*3530*/  MOV R16, RZ ;  /* 0x000000ff00107202 */ /* 0x001fe20000000f00 */
        /* <DEDUP_REMOVED lines=24> */
[CC--:B------:R-:W-:Y:S02]  /*36c0*/  IMAD R17, R7.reuse, R6.reuse, R16 ;  /* 0x0000000607117224 */ /* 0x0c0fe400078e0210 */
[----:B------:R-:W-:Y:S02]  /*36d0*/  IMAD R19, R7, R6, R20 ;  /* 0x0000000607137224 */ /* 0x000fe400078e0214 */
[----:B------:R-:W-:-:S04]  /*36e0*/  IMAD.WIDE R16, R17, 0x4, R12 ;  /* 0x0000000411107825 */ /* 0x000fc800078e020c */
[----:B------:R-:W-:Y:S02]  /*36f0*/  IMAD.WIDE R12, R19, 0x4, R12 ;  /* 0x00000004130c7825 */ /* 0x000fe400078e020c */
[----:B------:R-:W2:Y:S04]  /*3700*/  LDG.E R16, desc[UR12][R16.64] ;  /* 0x0000000c10107981 */ /* 0x000ea8000c1e1900 */
[----:B------:R-:W3:Y:S01]  /*3710*/  LDG.E R12, desc[UR12][R12.64] ;  /* 0x0000000c0c0c7981 */ /* 0x000ee2000c1e1900 */
[C---:B------:R-:W-:Y:S01]  /*3720*/  ISETP.GE.AND P0, PT, R10.reuse, 0x1, PT ;  /* 0x000000010a00780c */ /* 0x040fe20003f06270 */
[C---:B------:R-:W-:Y:S01]  /*3730*/  IMAD R19, R10.reuse, 0x3c, R9 ;  /* 0x0000003c0a137824 */ /* 0x040fe200078e0209 */
[----:B------:R-:W-:-:S03]  /*3740*/  ISETP.GE.AND P2, PT, R10, 0x2, PT ;  /* 0x000000020a00780c */ /* 0x000fc60003f46270 */
[C---:B------:R-:W-:Y:S01]  /*3750*/  VIADD R6, R19.reuse, 0x348 ;  /* 0x0000034813067836 */ /* 0x040fe20000000000 */
[----:B------:R-:W-:-:S07]  /*3760*/  IADD3 R18, PT, PT, R19, 0x30c, RZ ;  /* 0x0000030c13127810 */ /* 0x000fce0007ffe0ff */
[C---:B------:R-:W-:Y:S02]  /*3770*/  @P0 VIADD R6, R19.reuse, 0xffffffc4 ;  /* 0xffffffc413060836 */ /* 0x040fe40000000000 */
[----:B------:R-:W-:Y:S02]  /*3780*/  @P2 IADD3 R18, PT, PT, R19, -0x78, RZ ;  /* 0xffffff8813122810 */ /* 0x000fe40007ffe0ff */
[C---:B------:R-:W-:Y:S02]  /*3790*/  IMAD R19, R11.reuse, 0x4, R6 ;  /* 0x000000040b137824 */ /* 0x040fe400078e0206 */
[----:B------:R-:W-:-:S03]  /*37a0*/  LEA R21, R11, R18, 0x2 ;  /* 0x000000120b157211 */ /* 0x000fc600078e10ff */
[----:B--2---:R1:W-:Y:S04]  /*37b0*/  STS [R19], R16 ;  /* 0x0000001013007388 */ /* 0x0043e80000000800 */
[----:B---3--:R1:W-:Y:S02]  /*37c0*/  STS [R21], R12 ;  /* 0x0000000c15007388 */ /* 0x0083e40000000800 */
.L_x_9:
[----:B------:R-:W-:Y:S05]  /*37d0*/  WARPSYNC.ALL ;  /* 0x0000000000007948 */ /* 0x000fea0003800000 */
[----:B012---:R-:W0:Y:S08]  /*37e0*/  LDC.64 R12, c[0x0][0x390] ;  /* 0x0000e400ff0c7b82 */ /* 0x007e300000000a00 */
[----:B------:R-:W-:Y:S06]  /*37f0*/  BAR.SYNC.DEFER_BLOCKING 0x0 ;  /* 0x0000000000007b1d */ /* 0x000fec0000010000 */
[----:B0-----:R-:W2:Y:S04]  /*3800*/  LDG.E.64 R28, desc[UR12][R12.64] ;  /* 0x0000000c0c1c7981 */ /* 0x001ea8000c1e1b00 */
[----:B------:R-:W3:Y:S04]  /*3810*/  LDG.E.64 R20, desc[UR12][R12.64+0x8] ;  /* 0x0000080c0c147981 */ /* 0x000ee8000c1e1b00 */
[----:B------:R-:W4:Y:S01]  /*3820*/  LDG.E.64 R22, desc[UR12][R12.64+0x10] ;  /* 0x0000100c0c167981 */ /* 0x000f22000c1e1b00 */
[C---:B------:R-:W-:Y:S01]  /*3830*/  ISETP.GE.AND P0, PT, R11.reuse, 0x2, PT ;  /* 0x000000020b00780c */ /* 0x040fe20003f06270 */
[----:B------:R-:W-:Y:S01]  /*3840*/  VIADD R6, R11, 0xd ;  /* 0x0000000d0b067836 */ /* 0x000fe20000000000 */
[C---:B------:R-:W-:Y:S01]  /*3850*/  ISETP.GE.AND P2, PT, R10.reuse, 0x2, PT ;  /* 0x000000020a00780c */ /* 0x040fe20003f46270 */
[----:B------:R-:W5:Y:S01]  /*3860*/  LDG.E.64 R16, desc[UR12][R12.64+0x18] ;  /* 0x0000180c0c107981 */ /* 0x000f62000c1e1b00 */
[----:B------:R-:W-:-:S09]  /*3870*/  IADD3 R27, PT, PT, R10, 0xd, RZ ;  /* 0x0000000d0a1b7810 */ /* 0x000fd20007ffe0ff */
[----:B------:R-:W-:Y:S02]  /*3880*/  @P0 VIADD R6, R11, 0xfffffffe ;  /* 0xfffffffe0b060836 */ /* 0x000fe40000000000 */
[----:B------:R-:W-:Y:S02]  /*3890*/  @P2 IADD3 R27, PT, PT, R10, -0x2, RZ ;  /* 0xfffffffe0a1b2810 */ /* 0x000fe40007ffe0ff */
[----:B------:R-:W-:Y:S01]  /*38a0*/  IMAD R25, R6, 0x4, R9 ;  /* 0x0000000406197824 */ /* 0x000fe200078e0209 */
[----:B------:R-:W-:-:S03]  /*38b0*/  ISETP.GE.AND P0, PT, R10, 0x1, PT ;  /* 0x000000010a00780c */ /* 0x000fc60003f06270 */
[----:B------:R-:W-:Y:S01]  /*38c0*/  IMAD R6, R27, 0x3c, R25 ;  /* 0x0000003c1b067824 */ /* 0x000fe200078e0219 */
[----:B------:R-:W-:-:S05]  /*38d0*/  IADD3 R26, PT, PT, R10, 0xe, RZ ;  /* 0x0000000e0a1a7810 */ /* 0x000fca0007ffe0ff */
[----:B------:R-:W0:Y:S04]  /*38e0*/  LDS R6, [R6] ;  /* 0x0000000006067984 */ /* 0x000e280000000800 */
[----:B------:R-:W-:-:S04]  /*38f0*/  @P0 VIADD R26, R10, 0xffffffff ;  /* 0xffffffff0a1a0836 */ /* 0x000fc80000000000 */
[----:B------:R-:W-:-:S06]  /*3900*/  IMAD R24, R26, 0x3c, R25 ;  /* 0x0000003c1a187824 */ /* 0x000fcc00078e0219 */
[----:B------:R-:W1:Y:S01]  /*3910*/  LDS R24, [R24] ;  /* 0x0000000018187984 */ /* 0x000e620000000800 */
[----:B0-----:R-:W2:Y:S01]  /*3920*/  I2F.F64 R18, R6 ;  /* 0x0000000600127312 */ /* 0x001ea20000201c00 */
[----:B------:R-:W-:Y:S01]  /*3930*/  ISETP.GE.AND P0, PT, R10, RZ, PT ;  /* 0x000000ff0a00720c */ /* 0x000fe20003f06270 */
[----:B--2---:R-:W-:-:S06]  /*3940*/  DFMA R28, R18, R28, RZ ;  /* 0x0000001c121c722b */ /* 0x004fcc00000000ff */
[----:B-1----:R-:W3:Y:S02]  /*3950*/  I2F.F64 R18, R24 ;  /* 0x0000001800127312 */ /* 0x002ee40000201c00 */
[----:B---3--:R-:W-:Y:S01]  /*3960*/  DFMA R20, R18, R20, R28 ;  /* 0x000000141214722b */ /* 0x008fe2000000001c */
[----:B------:R-:W-:-:S04]  /*3970*/  IADD3 R19, PT, PT, R10, 0xf, RZ ;  /* 0x0000000f0a137810 */ /* 0x000fc80007ffe0ff */
[----:B------:R-:W-:-:S05]  /*3980*/  SEL R6, R19, R10, !P0 ;  /* 0x0000000a13067207 */ /* 0x000fca0004000000 */
[----:B------:R-:W-:-:S06]  /*3990*/  IMAD R28, R6, 0x3c, R25 ;  /* 0x0000003c061c7824 */ /* 0x000fcc00078e0219 */
[----:B------:R-:W0:Y:S02]  /*39a0*/  LDS R28, [R28] ;  /* 0x000000001c1c7984 */ /* 0x000e240000000800 */
[----:B0-----:R-:W4:Y:S02]  /*39b0*/  I2F.F64 R18, R28 ;  /* 0x0000001c00127312 */ /* 0x001f240000201c00 */
[----:B----4-:R-:W-:Y:S01]  /*39c0*/  DFMA R22, R18, R22, R20 ;  /* 0x000000161216722b */ /* 0x010fe20000000014 */
[----:B------:R-:W2:Y:S01]  /*39d0*/  LDG.E.64 R18, desc[UR12][R12.64+0x20] ;  /* 0x0000200c0c127981 */ /* 0x000ea2000c1e1b00 */
[----:B------:R-:W-:-:S05]  /*39e0*/  VIADD R29, R10, 0x10 ;  /* 0x000000100a1d7836 */ /* 0x000fca0000000000 */
[----:B------:R-:W-:-:S13]  /*39f0*/  ISETP.GE.U32.AND P0, PT, R29, 0xf, PT ;  /* 0x0000000f1d00780c */ /* 0x000fda0003f06070 */
[----:B------:R-:W-:-:S05]  /*3a00*/  @P0 IADD3 R29, PT, PT, R10, 0x1, RZ ;  /* 0x000000010a1d0810 */ /* 0x000fca0007ffe0ff */
[----:B------:R-:W-:-:S05]  /*3a10*/  IMAD R24, R29, 0x3c, R25 ;  /* 0x0000003c1d187824 */ /* 0x000fca00078e0219 */
[----:B------:R-:W0:Y:S02]  /*3a20*/  LDS R20, [R24] ;  /* 0x0000000018147984 */ /* 0x000e240000000800 */
[----:B0-----:R-:W5:Y:S02]  /*3a30*/  I2F.F64 R20, R20 ;  /* 0x0000001400147312 */ /* 0x001f640000201c00 */
[----:B-----5:R-:W-:Y:S01]  /*3a40*/  DFMA R16, R20, R16, R22 ;  /* 0x000000101410722b */ /* 0x020fe20000000016 */
[----:B------:R-:W3:Y:S01]  /*3a50*/  LDG.E.64 R22, desc[UR12][R12.64+0x28] ;  /* 0x0000280c0c167981 */ /* 0x000ee2000c1e1b00 */
[----:B------:R-:W-:-:S03]  /*3a60*/  VIADD R28, R10, 0x11 ;  /* 0x000000110a1c7836 */ /* 0x000fc60000000000 */
[----:B------:R-:W4:Y:S02]  /*3a70*/  LDG.E.64 R20, desc[UR12][R12.64+0x30] ;  /* 0x0000300c0c147981 */ /* 0x000f24000c1e1b00 */
[----:B------:R-:W-:-:S13]  /*3a80*/  ISETP.GE.U32.AND P0, PT, R28, 0xf, PT ;  /* 0x0000000f1c00780c */ /* 0x000fda0003f06070 */
[----:B------:R-:W-:-:S05]  /*3a90*/  @P0 IADD3 R28, PT, PT, R10, 0x2, RZ ;  /* 0x000000020a1c0810 */ /* 0x000fca0007ffe0ff */
[----:B------:R-:W-:-:S06]  /*3aa0*/  IMAD R10, R28, 0x3c, R25 ;  /* 0x0000003c1c0a7824 */ /* 0x000fcc00078e0219 */
[----:B------:R-:W0:Y:S02]  /*3ab0*/  LDS R10, [R10] ;  /* 0x000000000a0a7984 */ /* 0x000e240000000800 */
[----:B0-----:R-:W2:Y:S01]  /*3ac0*/  I2F.F64 R24, R10 ;  /* 0x0000000a00187312 */ /* 0x001ea20000201c00 */
[C---:B------:R-:W-:Y:S01]  /*3ad0*/  ISETP.GE.AND P0, PT, R11.reuse, 0x1, PT ;  /* 0x000000010b00780c */ /* 0x040fe20003f06270 */
[----:B--2---:R-:W-:Y:S01]  /*3ae0*/  DFMA R18, R24, R18, R16 ;  /* 0x000000121812722b */ /* 0x004fe20000000010 */
[----:B------:R-:W2:Y:S01]  /*3af0*/  LDG.E.64 R24, desc[UR12][R12.64+0x38] ;  /* 0x0000380c0c187981 */ /* 0x000ea2000c1e1b00 */
[----:B------:R-:W-:-:S10]  /*3b00*/  VIADD R16, R11, 0xe ;  /* 0x0000000e0b107836 */ /* 0x000fd40000000000 */
[----:B------:R-:W-:-:S05]  /*3b10*/  @P0 IADD3 R16, PT, PT, R11, -0x1, RZ ;  /* 0xffffffff0b100810 */ /* 0x000fca0007ffe0ff */
[----:B------:R-:W-:-:S04]  /*3b20*/  IMAD R10, R16, 0x4, R9 ;  /* 0x00000004100a7824 */ /* 0x000fc800078e0209 */
[----:B------:R-:W-:-:S06]  /*3b30*/  IMAD R16, R27, 0x3c, R10 ;  /* 0x0000003c1b107824 */ /* 0x000fcc00078e020a */
[----:B------:R-:W0:Y:S02]  /*3b40*/  LDS R16, [R16] ;  /* 0x0000000010107984 */ /* 0x000e240000000800 */
[----:B0-----:R-:W3:Y:S02]  /*3b50*/  I2F.F64 R16, R16 ;  /* 0x0000001000107312 */ /* 0x001ee40000201c00 */
[----:B---3--:R-:W-:Y:S01]  /*3b60*/  DFMA R22, R16, R22, R18 ;  /* 0x000000161016722b */ /* 0x008fe20000000012 */
[--C-:B------:R-:W-:Y:S01]  /*3b70*/  IMAD R18, R26, 0x3c, R10.reuse ;  /* 0x0000003c1a127824 */ /* 0x100fe200078e020a */
[----:B------:R-:W3:Y:S05]  /*3b80*/  LDG.E.64 R16, desc[UR12][R12.64+0x40] ;  /* 0x0000400c0c107981 */ /* 0x000eea000c1e1b00 */
[----:B------:R-:W0:Y:S02]  /*3b90*/  LDS R18, [R18] ;  /* 0x0000000012127984 */ /* 0x000e240000000800 */
[----:B0-----:R-:W4:Y:S02]  /*3ba0*/  I2F.F64 R18, R18 ;  /* 0x0000001200127312 */ /* 0x001f240000201c00 */
[----:B----4-:R-:W-:Y:S01]  /*3bb0*/  DFMA R20, R18, R20, R22 ;  /* 0x000000141214722b */ /* 0x010fe20000000016 */
[----:B------:R-:W4:Y:S01]  /*3bc0*/  LDG.E.64 R22, desc[UR12][R12.64+0x48] ;  /* 0x0000480c0c167981 */ /* 0x000f22000c1e1b00 */
[----:B------:R-:W-:-:S06]  /*3bd0*/  IMAD R19, R6, 0x3c, R10 ;  /* 0x0000003c06137824 */ /* 0x000fcc00078e020a */
[----:B------:R-:W0:Y:S02]  /*3be0*/  LDS R19, [R19] ;  /* 0x0000000013137984 */ /* 0x000e240000000800 */
[----:B0-----:R-:W2:Y:S02]  /*3bf0*/  I2F.F64 R18, R19 ;  /* 0x0000001300127312 */ /* 0x001ea40000201c00 */
[----:B--2---:R-:W-:Y:S01]  /*3c00*/  DFMA R24, R18, R24, R20 ;  /* 0x000000181218722b */ /* 0x004fe20000000014 */
[----:B------:R-:W2:Y:S01]  /*3c10*/  LDG.E.64 R20, desc[UR12][R12.64+0x50] ;  /* 0x0000500c0c147981 */ /* 0x000ea2000c1e1b00 */
[----:B------:R-:W-:-:S06]  /*3c20*/  IMAD R18, R29, 0x3c, R10 ;  /* 0x0000003c1d127824 */ /* 0x000fcc00078e020a */
[----:B------:R-:W0:Y:S01]  /*3c30*/  LDS R18, [R18] ;  /* 0x0000000012127984 */ /* 0x000e220000000800 */
[----:B------:R-:W-:-:S06]  /*3c40*/  IMAD R10, R28, 0x3c, R10 ;  /* 0x0000003c1c0a7824 */ /* 0x000fcc00078e020a */
[----:B------:R-:W1:Y:S01]  /*3c50*/  LDS R10, [R10] ;  /* 0x000000000a0a7984 */ /* 0x000e620000000800 */
[----:B0-----:R-:W3:Y:S02]  /*3c60*/  I2F.F64 R18, R18 ;  /* 0x0000001200127312 */ /* 0x001ee40000201c00 */
[----:B---3--:R-:W-:Y:S01]  /*3c70*/  DFMA R16, R18, R16, R24 ;  /* 0x000000101210722b */ /* 0x008fe20000000018 */
[----:B------:R-:W3:Y:S05]  /*3c80*/  LDG.E.64 R24, desc[UR12][R12.64+0x58] ;  /* 0x0000580c0c187981 */ /* 0x000eea000c1e1b00 */
[----:B-1----:R-:W4:Y:S01]  /*3c90*/  I2F.F64 R18, R10 ;  /* 0x0000000a00127312 */ /* 0x002f220000201c00 */
[C---:B------:R-:W-:Y:S01]  /*3ca0*/  ISETP.GE.AND P0, PT, R11.reuse, RZ, PT ;  /* 0x000000ff0b00720c */ /* 0x040fe20003f06270 */
[----:B----4-:R-:W-:Y:S01]  /*3cb0*/  DFMA R22, R18, R22, R16 ;  /* 0x000000161216722b */ /* 0x010fe20000000010 */
[----:B------:R-:W-:-:S04]  /*3cc0*/  IADD3 R16, PT, PT, R11, 0xf, RZ ;  /* 0x0000000f0b107810 */ /* 0x000fc80007ffe0ff */
[----:B------:R-:W-:Y:S02]  /*3cd0*/  SEL R19, R16, R11, !P0 ;  /* 0x0000000b10137207 */ /* 0x000fe40004000000 */
[----:B------:R-:W4:Y:S03]  /*3ce0*/  LDG.E.64 R16, desc[UR12][R12.64+0x68] ;  /* 0x0000680c0c107981 */ /* 0x000f26000c1e1b00 */
[----:B------:R-:W-:-:S04]  /*3cf0*/  IMAD R10, R19, 0x4, R9 ;  /* 0x00000004130a7824 */ /* 0x000fc800078e0209 */
[----:B------:R-:W-:-:S06]  /*3d00*/  IMAD R18, R27, 0x3c, R10 ;  /* 0x0000003c1b127824 */ /* 0x000fcc00078e020a */
[----:B------:R-:W0:Y:S02]  /*3d10*/  LDS R18, [R18] ;  /* 0x0000000012127984 */ /* 0x000e240000000800 */
[----:B0-----:R-:W2:Y:S02]  /*3d20*/  I2F.F64 R18, R18 ;  /* 0x0000001200127312 */ /* 0x001ea40000201c00 */
[----:B--2---:R-:W-:Y:S01]  /*3d30*/  DFMA R20, R18, R20, R22 ;  /* 0x000000141214722b */ /* 0x004fe20000000016 */
[----:B------:R-:W2:Y:S01]  /*3d40*/  LDG.E.64 R22, desc[UR12][R12.64+0x70] ;  /* 0x0000700c0c167981 */ /* 0x000ea2000c1e1b00 */
[----:B------:R-:W-:-:S06]  /*3d50*/  IMAD R19, R26, 0x3c, R10 ;  /* 0x0000003c1a137824 */ /* 0x000fcc00078e020a */
[----:B------:R-:W0:Y:S02]  /*3d60*/  LDS R19, [R19] ;  /* 0x0000000013137984 */ /* 0x000e240000000800 */
[----:B0-----:R-:W3:Y:S02]  /*3d70*/  I2F.F64 R18, R19 ;  /* 0x0000001300127312 */ /* 0x001ee40000201c00 */
[----:B---3--:R-:W-:Y:S01]  /*3d80*/  DFMA R24, R18, R24, R20 ;  /* 0x000000181218722b */ /* 0x008fe20000000014 */
[--C-:B------:R-:W-:Y:S01]  /*3d90*/  IMAD R20, R29, 0x3c, R10.reuse ;  /* 0x0000003c1d147824 */ /* 0x100fe200078e020a */
[----:B------:R-:W3:Y:S05]  /*3da0*/  LDG.E.64 R18, desc[UR12][R12.64+0x78] ;  /* 0x0000780c0c127981 */ /* 0x000eea000c1e1b00 */
[----:B------:R-:W0:Y:S01]  /*3db0*/  LDS R20, [R20] ;  /* 0x0000000014147984 */ /* 0x000e220000000800 */
[----:B------:R-:W-:-:S06]  /*3dc0*/  IMAD R10, R28, 0x3c, R10 ;  /* 0x0000003c1c0a7824 */ /* 0x000fcc00078e020a */
[----:B------:R-:W1:Y:S01]  /*3dd0*/  LDS R10, [R10] ;  /* 0x000000000a0a7984 */ /* 0x000e620000000800 */
[----:B0-----:R-:W4:Y:S02]  /*3de0*/  I2F.F64 R20, R20 ;  /* 0x0000001400147312 */ /* 0x001f240000201c00 */
[----:B----4-:R-:W-:Y:S01]  /*3df0*/  DFMA R20, R20, R16, R24 ;  /* 0x000000101414722b */ /* 0x010fe20000000018 */
[----:B------:R-:W4:Y:S05]  /*3e00*/  LDG.E.64 R16, desc[UR12][R12.64+0x80] ;  /* 0x0000800c0c107981 */ /* 0x000f2a000c1e1b00 */
[----:B-1----:R-:W2:Y:S02]  /*3e10*/  I2F.F64 R24, R10 ;  /* 0x0000000a00187312 */ /* 0x002ea40000201c00 */
[----:B--2---:R-:W-:Y:S01]  /*3e20*/  DFMA R22, R24, R22, R20 ;  /* 0x000000161816722b */ /* 0x004fe20000000014 */
[----:B------:R-:W2:Y:S01]  /*3e30*/  LDG.E.64 R24, desc[UR12][R12.64+0x88] ;  /* 0x0000880c0c187981 */ /* 0x000ea2000c1e1b00 */
[----:B------:R-:W-:-:S04]  /*3e40*/  IADD3 R21, PT, PT, R11, 0x10, RZ ;  /* 0x000000100b157810 */ /* 0x000fc80007ffe0ff */
[----:B------:R-:W-:-:S13]  /*3e50*/  ISETP.GE.U32.AND P0, PT, R21, 0xf, PT ;  /* 0x0000000f1500780c */ /* 0x000fda0003f06070 */
[----:B------:R-:W-:-:S05]  /*3e60*/  @P0 VIADD R21, R11, 0x1 ;  /* 0x000000010b150836 */ /* 0x000fca0000000000 */
[----:B------:R-:W-:-:S05]  /*3e70*/  LEA R10, R21, R9, 0x2 ;  /* 0x00000009150a7211 */ /* 0x000fca00078e10ff */
[----:B------:R-:W-:-:S06]  /*3e80*/  IMAD R20, R27, 0x3c, R10 ;  /* 0x0000003c1b147824 */ /* 0x000fcc00078e020a */
[----:B------:R-:W0:Y:S02]  /*3e90*/  LDS R20, [R20] ;  /* 0x0000000014147984 */ /* 0x000e240000000800 */
[----:B0-----:R-:W3:Y:S02]  /*3ea0*/  I2F.F64 R20, R20 ;  /* 0x0000001400147312 */ /* 0x001ee40000201c00 */
[----:B---3--:R-:W-:Y:S01]  /*3eb0*/  DFMA R20, R20, R18, R22 ;  /* 0x000000121414722b */ /* 0x008fe20000000016 */
[----:B------:R-:W-:-:S06]  /*3ec0*/  IMAD R22, R26, 0x3c, R10 ;  /* 0x0000003c1a167824 */ /* 0x000fcc00078e020a */
[----:B------:R-:W0:Y:S01]  /*3ed0*/  LDS R22, [R22] ;  /* 0x0000000016167984 */ /* 0x000e220000000800 */
[--C-:B------:R-:W-:Y:S01]  /*3ee0*/  IMAD R23, R6, 0x3c, R10.reuse ;  /* 0x0000003c06177824 */ /* 0x100fe200078e020a */
[----:B0-----:R-:W4:Y:S02]  /*3ef0*/  I2F.F64 R18, R22 ;  /* 0x0000001600127312 */ /* 0x001f240000201c00 */
[----:B----4-:R-:W-:Y:S01]  /*3f00*/  DFMA R18, R18, R16, R20 ;  /* 0x000000101212722b */ /* 0x010fe20000000014 */
[----:B------:R-:W3:Y:S04]  /*3f10*/  LDG.E.64 R20, desc[UR12][R12.64+0x90] ;  /* 0x0000900c0c147981 */ /* 0x000ee8000c1e1b00 */
[----:B------:R-:W0:Y:S02]  /*3f20*/  LDS R16, [R23] ;  /* 0x0000000017107984 */ /* 0x000e240000000800 */
[----:B0-----:R-:W2:Y:S02]  /*3f30*/  I2F.F64 R16, R16 ;  /* 0x0000001000107312 */ /* 0x001ea40000201c00 */
[----:B--2---:R-:W-:Y:S01]  /*3f40*/  DFMA R24, R16, R24, R18 ;  /* 0x000000181018722b */ /* 0x004fe20000000012 */
[----:B------:R-:W2:Y:S04]  /*3f50*/  LDG.E.64 R18, desc[UR12][R12.64+0x98] ;  /* 0x0000980c0c127981 */ /* 0x000ea8000c1e1b00 */
[----:B------:R-:W4:Y:S01]  /*3f60*/  LDG.E.64 R16, desc[UR12][R12.64+0xa0] ;  /* 0x0000a00c0c107981 */ /* 0x000f22000c1e1b00 */
[----:B------:R-:W-:-:S06]  /*3f70*/  IMAD R23, R29, 0x3c, R10 ;  /* 0x0000003c1d177824 */ /* 0x000fcc00078e020a */
[----:B------:R-:W0:Y:S02]  /*3f80*/  LDS R23, [R23] ;  /* 0x0000000017177984 */ /* 0x000e240000000800 */
[----:B0-----:R-:W3:Y:S02]  /*3f90*/  I2F.F64 R22, R23 ;  /* 0x0000001700167312 */ /* 0x001ee40000201c00 */
[----:B---3--:R-:W-:Y:S01]  /*3fa0*/  DFMA R20, R22, R20, R24 ;  /* 0x000000141614722b */ /* 0x008fe20000000018 */
[----:B------:R-:W-:-:S05]  /*3fb0*/  VIADD R22, R11, 0x11 ;  /* 0x000000110b167836 */ /* 0x000fca0000000000 */
[----:B------:R-:W-:Y:S01]  /*3fc0*/  ISETP.GE.U32.AND P0, PT, R22, 0xf, PT ;  /* 0x0000000f1600780c */ /* 0x000fe20003f06070 */
[----:B------:R-:W-:-:S06]  /*3fd0*/  IMAD R25, R28, 0x3c, R10 ;  /* 0x0000003c1c197824 */ /* 0x000fcc00078e020a */
[----:B------:R-:W0:Y:S06]  /*3fe0*/  LDS R25, [R25] ;  /* 0x0000000019197984 */ /* 0x000e2c0000000800 */
[----:B------:R-:W-:Y:S02]  /*3ff0*/  @P0 IADD3 R22, PT, PT, R11, 0x2, RZ ;  /* 0x000000020b160810 */ /* 0x000fe40007ffe0ff */
[----:B------:R-:W3:Y:S03]  /*4000*/  LDG.E.64 R10, desc[UR12][R12.64+0xb0] ;  /* 0x0000b00c0c0a7981 */ /* 0x000ee6000c1e1b00 */
[----:B------:R-:W-:-:S04]  /*4010*/  IMAD R9, R22, 0x4, R9 ;  /* 0x0000000416097824 */ /* 0x000fc800078e0209 */
[----:B------:R-:W-:-:S06]  /*4020*/  IMAD R24, R27, 0x3c, R9 ;  /* 0x0000003c1b187824 */ /* 0x000fcc00078e0209 */
[----:B------:R-:W1:Y:S01]  /*4030*/  LDS R24, [R24] ;  /* 0x0000000018187984 */ /* 0x000e620000000800 */
[----:B0-----:R-:W2:Y:S02]  /*4040*/  I2F.F64 R22, R25 ;  /* 0x0000001900167312 */ /* 0x001ea40000201c00 */
[----:B--2---:R-:W-:Y:S01]  /*4050*/  DFMA R22, R22, R18, R20 ;  /* 0x000000121616722b */ /* 0x004fe20000000014 */
[----:B------:R-:W2:Y:S05]  /*4060*/  LDG.E.64 R18, desc[UR12][R12.64+0xa8] ;  /* 0x0000a80c0c127981 */ /* 0x000eaa000c1e1b00 */
[----:B-1----:R-:W4:Y:S02]  /*4070*/  I2F.F64 R20, R24 ;  /* 0x0000001800147312 */ /* 0x002f240000201c00 */
[----:B----4-:R-:W-:Y:S01]  /*4080*/  DFMA R20, R20, R16, R22 ;  /* 0x000000101414722b */ /* 0x010fe20000000016 */
[----:B------:R-:W4:Y:S04]  /*4090*/  LDG.E.64 R16, desc[UR12][R12.64+0xb8] ;  /* 0x0000b80c0c107981 */ /* 0x000f28000c1e1b00 */
[----:B------:R0:W5:Y:S01]  /*40a0*/  LDG.E.64 R22, desc[UR12][R12.64+0xc0] ;  /* 0x0000c00c0c167981 */ /* 0x000162000c1e1b00 */
[----:B------:R-:W-:-:S02]  /*40b0*/  IMAD R26, R26, 0x3c, R9 ;  /* 0x0000003c1a1a7824 */ /* 0x000fc400078e0209 */
[----:B------:R-:W-:-:S04]  /*40c0*/  IMAD R6, R6, 0x3c, R9 ;  /* 0x0000003c06067824 */ /* 0x000fc800078e0209 */
[----:B------:R-:W1:Y:S01]  /*40d0*/  LDS R26, [R26] ;  /* 0x000000001a1a7984 */ /* 0x000e620000000800 */
[----:B------:R-:W-:-:S03]  /*40e0*/  IMAD R29, R29, 0x3c, R9 ;  /* 0x0000003c1d1d7824 */ /* 0x000fc600078e0209 */
[----:B------:R-:W0:Y:S01]  /*40f0*/  LDS R25, [R6] ;  /* 0x0000000006197984 */ /* 0x000e220000000800 */
[----:B------:R-:W-:-:S03]  /*4100*/  IMAD R9, R28, 0x3c, R9 ;  /* 0x0000003c1c097824 */ /* 0x000fc600078e0209 */
[----:B------:R-:W0:Y:S04]  /*4110*/  LDS R6, [R29] ;  /* 0x000000001d067984 */ /* 0x000e280000000800 */
[----:B------:R-:W3:Y:S01]  /*4120*/  LDS R9, [R9] ;  /* 0x0000000009097984 */ /* 0x000ee20000000800 */
[----:B-1----:R-:W2:Y:S08]  /*4130*/  I2F.F64 R26, R26 ;  /* 0x0000001a001a7312 */ /* 0x002eb00000201c00 */
[----:B0-----:R-:W3:Y:S08]  /*4140*/  I2F.F64 R24, R25 ;  /* 0x0000001900187312 */ /* 0x001ef00000201c00 */
[----:B------:R-:W4:Y:S01]  /*4150*/  I2F.F64 R12, R6 ;  /* 0x00000006000c7312 */ /* 0x000f220000201c00 */
[----:B------:R-:W-:Y:S01]  /*4160*/  UMOV UR8, 0xeb1c432d ;  /* 0xeb1c432d00087882 */ /* 0x000fe20000000000 */
[----:B------:R-:W-:Y:S01]  /*4170*/  UMOV UR9, 0x3f1a36e2 ;  /* 0x3f1a36e200097882 */ /* 0x000fe20000000000 */
[----:B--2---:R-:W-:-:S08]  /*4180*/  DFMA R18, R26, R18, R20 ;  /* 0x000000121a12722b */ /* 0x004fd00000000014 */
[----:B---3--:R-:W-:Y:S02]  /*4190*/  DFMA R10, R24, R10, R18 ;  /* 0x0000000a180a722b */ /* 0x008fe40000000012 */
[----:B------:R-:W5:Y:S06]  /*41a0*/  I2F.F64 R18, R9 ;  /* 0x0000000900127312 */ /* 0x000f6c0000201c00 */
[----:B----4-:R-:W-:-:S08]  /*41b0*/  DFMA R10, R12, R16, R10 ;  /* 0x000000100c0a722b */ /* 0x010fd0000000000a */
[----:B-----5:R-:W-:-:S08]  /*41c0*/  DFMA R18, R18, R22, R10 ;  /* 0x000000161212722b */ /* 0x020fd0000000000a */
[----:B------:R-:W-:-:S14]  /*41d0*/  DSETP.GT.AND P0, PT, R18, UR8, PT ;  /* 0x0000000812007e2a */ /* 0x000fdc000bf04000 */
[----:B------:R-:W0:Y:S01]  /*41e0*/  @P0 LDC.64 R10, c[0x0][0x388] ;  /* 0x0000e200ff0a0b82 */ /* 0x000e220000000a00 */
[----:B------:R-:W-:Y:S01]  /*41f0*/  @P0 MOV R13, 0x1 ;  /* 0x00000001000d0802 */ /* 0x000fe20000000f00 */
[----:B0-----:R-:W-:-:S05]  /*4200*/  @P0 IMAD.WIDE R10, R8, 0x4, R10 ;  /* 0x00000004080a0825 */ /* 0x001fca00078e020a */
[----:B------:R0:W-:Y:S01]  /*4210*/  @P0 STG.E desc[UR12][R10.64], R13 ;  /* 0x0000000d0a000986 */ /* 0x0001e2000c10190c */
[----:B------:R-:W-:Y:S05]  /*4220*/  @P0 BRA `(.L_x_1) ;  /* 0x0000000000300947 */ /* 0x000fea0003800000 */
[----:B------:R-:W-:Y:S01]  /*4230*/  UMOV UR8, 0xeb1c432d ;  /* 0xeb1c432d00087882 */ /* 0x000fe20000000000 */
[----:B------:R-:W-:Y:S02]  /*4240*/  UMOV UR9, 0x3f1a36e2 ;  /* 0x3f1a36e200097882 */ /* 0x000fe40000000000 */
[----:B------:R-:W-:-:S14]  /*4250*/  DSETP.GEU.AND P0, PT, R18, -UR8, PT ;  /* 0x8000000812007e2a */ /* 0x000fdc000bf0e000 */
[----:B0-----:R-:W0:Y:S01]  /*4260*/  @!P0 LDC.64 R10, c[0x0][0x388] ;  /* 0x0000e200ff0a8b82 */ /* 0x001e220000000a00 */
[----:B------:R-:W-:Y:S02]  /*4270*/  @!P0 IMAD.MOV.U32 R9, RZ, RZ, -0x1 ;  /* 0xffffffffff098424 */ /* 0x000fe400078e00ff */
[----:B0-----:R-:W-:-:S05]  /*4280*/  @!P0 IMAD.WIDE R10, R8, 0x4, R10 ;  /* 0x00000004080a8825 */ /* 0x001fca00078e020a */
[----:B------:R1:W-:Y:S01]  /*4290*/  @!P0 STG.E desc[UR12][R10.64], R9 ;  /* 0x000000090a008986 */ /* 0x0003e2000c10190c */
[----:B------:R-:W-:Y:S05]  /*42a0*/  @!P0 BRA `(.L_x_1) ;  /* 0x0000000000108947 */ /* 0x000fea0003800000 */
[----:B------:R-:W2:Y:S01]  /*42b0*/  LDG.E R15, desc[UR12][R14.64] ;  /* 0x0000000c0e0f7981 */ /* 0x000ea2000c1e1900 */
[----:B-1----:R-:W0:Y:S02]  /*42c0*/  LDC.64 R10, c[0x0][0x388] ;  /* 0x0000e200ff0a7b82 */ /* 0x002e240000000a00 */
[----:B0-----:R-:W-:-:S05]  /*42d0*/  IMAD.WIDE R10, R8, 0x4, R10 ;  /* 0x00000004080a7825 */ /* 0x001fca00078e020a */
[----:B--2---:R2:W-:Y:S02]  /*42e0*/  STG.E desc[UR12][R10.64], R15 ;  /* 0x0000000f0a007986 */ /* 0x0045e4000c10190c */
.L_x_1:
[----:B------:R-:W-:Y:S05]  /*42f0*/  BSYNC.RECONVERGENT B0 ;  /* 0x0000000000007941 */ /* 0x000fea0003800200 */
.L_x_0:
[----:B------:R-:W3:Y:S01]  /*4300*/  LDC R6, c[0x0][0x398] ;  /* 0x0000e600ff067b82 */ /* 0x000ee20000000800 */
[----:B------:R-:W4:Y:S01]  /*4310*/  LDCU UR6, c[0x0][0x360] ;  /* 0x00006c00ff0677ac */ /* 0x000f220008000800 */
[----:B------:R-:W-:-:S06]  /*4320*/  VIADD R3, R3, 0x1 ;  /* 0x0000000103037836 */ /* 0x000fcc0000000000 */
[----:B012---:R-:W4:Y:S01]  /*4330*/  LDC R11, c[0x0][0x370] ;  /* 0x0000dc00ff0b7b82 */ /* 0x007f220000000800 */
[----:B---3--:R-:W-:-:S04]  /*4340*/  IABS R13, R6 ;  /* 0x00000006000d7213 */ /* 0x008fc80000000000 */
[----:B------:R-:W0:Y:S01]  /*4350*/  I2F.RP R10, R13 ;  /* 0x0000000d000a7306 */ /* 0x000e220000209400 */
[----:B----4-:R-:W-:Y:S01]  /*4360*/  IMAD R11, R11, UR6, R4 ;  /* 0x000000060b0b7c24 */ /* 0x010fe2000f8e0204 */
[----:B------:R-:W1:Y:S04]  /*4370*/  LDCU UR6, c[0x0][0x364] ;  /* 0x00006c80ff0677ac */ /* 0x000e680008000800 */
[----:B------:R-:W-:Y:S02]  /*4380*/  IABS R4, R11 ;  /* 0x0000000b00047213 */ /* 0x000fe40000000000 */
[----:B0-----:R-:W0:Y:S02]  /*4390*/  MUFU.RCP R10, R10 ;  /* 0x0000000a000a7308 */ /* 0x001e240000001000 */
[----:B0-----:R-:W-:-:S06]  /*43a0*/  IADD3 R12, PT, PT, R10, 0xffffffe, RZ ;  /* 0x0ffffffe0a0c7810 */ /* 0x001fcc0007ffe0ff */
[----:B------:R-:W0:Y:S02]  /*43b0*/  F2I.FTZ.U32.TRUNC.NTZ R9, R12 ;  /* 0x0000000c00097305 */ /* 0x000e24000021f000 */
[----:B0-----:R-:W-:-:S04]  /*43c0*/  IMAD.MOV R8, RZ, RZ, -R9 ;  /* 0x000000ffff087224 */ /* 0x001fc800078e0a09 */
[----:B------:R-:W-:Y:S01]  /*43d0*/  IMAD R15, R8, R13, RZ ;  /* 0x0000000d080f7224 */ /* 0x000fe200078e02ff */
[----:B------:R-:W-:-:S05]  /*43e0*/  MOV R8, RZ ;  /* 0x000000ff00087202 */ /* 0x000fca0000000f00 */
[----:B------:R-:W-:-:S04]  /*43f0*/  IMAD.HI.U32 R15, R9, R15, R8 ;  /* 0x0000000f090f7227 */ /* 0x000fc800078e0008 */
[----:B------:R-:W-:-:S04]  /*4400*/  IMAD.MOV.U32 R8, RZ, RZ, R4 ;  /* 0x000000ffff087224 */ /* 0x000fc800078e0004 */
[----:B------:R-:W-:-:S05]  /*4410*/  IMAD.HI.U32 R4, R15, R8, RZ ;  /* 0x000000080f047227 */ /* 0x000fca00078e00ff */
[----:B------:R-:W-:-:S05]  /*4420*/  IADD3 R9, PT, PT, -R4, RZ, RZ ;  /* 0x000000ff04097210 */ /* 0x000fca0007ffe1ff */
[----:B------:R-:W-:-:S05]  /*4430*/  IMAD R8, R13, R9, R8 ;  /* 0x000000090d087224 */ /* 0x000fca00078e0208 */
[----:B------:R-:W-:-:S13]  /*4440*/  ISETP.GT.U32.AND P2, PT, R13, R8, PT ;  /* 0x000000080d00720c */ /* 0x000fda0003f44070 */
[----:B------:R-:W-:Y:S01]  /*4450*/  @!P2 IMAD.IADD R8, R8, 0x1, -R13 ;  /* 0x000000010808a824 */ /* 0x000fe200078e0a0d */
[----:B------:R-:W-:Y:S02]  /*4460*/  @!P2 IADD3 R4, PT, PT, R4, 0x1, RZ ;  /* 0x000000010404a810 */ /* 0x000fe40007ffe0ff */
[----:B------:R-:W-:Y:S02]  /*4470*/  ISETP.GE.U32.AND P2, PT, R3, UR5, PT ;  /* 0x0000000503007c0c */ /* 0x000fe4000bf46070 */
[----:B------:R-:W-:Y:S02]  /*4480*/  ISETP.GE.U32.AND P0, PT, R8, R13, PT ;  /* 0x0000000d0800720c */ /* 0x000fe40003f06070 */
[----:B------:R-:W-:-:S04]  /*4490*/  LOP3.LUT R8, R11, R6, RZ, 0x3c, !PT ;  /* 0x000000060b087212 */ /* 0x000fc800078e3cff */
[----:B------:R-:W-:Y:S02]  /*44a0*/  ISETP.GE.AND P3, PT, R8, RZ, PT ;  /* 0x000000ff0800720c */ /* 0x000fe40003f66270 */
[----:B------:R-:W1:Y:S05]  /*44b0*/  LDC R8, c[0x0][0x374] ;  /* 0x0000dd00ff087b82 */ /* 0x000e6a0000000800 */
[----:B------:R-:W-:-:S06]  /*44c0*/  @P0 VIADD R4, R4, 0x1 ;  /* 0x0000000104040836 */ /* 0x000fcc0000000000 */
[----:B------:R-:W-:-:S04]  /*44d0*/  @!P3 IADD3 R4, PT, PT, -R4, RZ, RZ ;  /* 0x000000ff0404b210 */ /* 0x000fc80007ffe1ff */
[----:B------:R-:W-:-:S04]  /*44e0*/  SEL R4, R5, R4, !P1 ;  /* 0x0000000405047207 */ /* 0x000fc80004800000 */
[C---:B------:R-:W-:Y:S02]  /*44f0*/  ISETP.GT.AND P0, PT, R4.reuse, RZ, PT ;  /* 0x000000ff0400720c */ /* 0x040fe40003f04270 */
[----:B------:R-:W-:-:S05]  /*4500*/  IADD3 R9, PT, PT, -R4, RZ, RZ ;  /* 0x000000ff04097210 */ /* 0x000fca0007ffe1ff */
[----:B------:R-:W-:-:S06]  /*4510*/  IMAD R4, R6, R9, R11 ;  /* 0x0000000906047224 */ /* 0x000fcc00078e020b */
[----:B-1----:R-:W-:Y:S01]  /*4520*/  @P0 IMAD R7, R8, UR6, R7 ;  /* 0x0000000608070c24 */ /* 0x002fe2000f8e0207 */
[----:B------:R-:W-:Y:S06]  /*4530*/  @!P2 BRA `(.L_x_11) ;  /* 0xffffffbc007ca947 */ /* 0x000fec000383ffff */
[----:B------:R-:W-:Y:S05]  /*4540*/  EXIT ;  /* 0x000000000000794d */ /* 0x000fea0003800000 */
.L_x_12:
[----:B------:R-:W-:-:S00]  /*4550*/  BRA `(.L_x_12) ;  /* 0xfffffffc00fc7947 */ /* 0x000fc0000383ffff */
[----:B------:R-:W-:-:S00]  /*4560*/  NOP ;  /* 0x0000000000007918 */ /* 0x000fc00000000000 */
        /* <DEDUP_REMOVED lines=9> */
.L_x_13:


//--------------------- .nv.shared._Z11calc_momentPiS_Pdi --------------------------
	.section	.nv.shared._Z11calc_momentPiS_Pdi,"aw",@nobits
	.sectionflags	@""
	.align	4
.nv.shared._Z11calc_momentPiS_Pdi:
	.zero		1924


//--------------------- .nv.shared.reserved.0     --------------------------
	.section	.nv.shared.reserved.0,"aw",@nobits
	.weak		__nv_reservedSMEM_offset_0_alias
	.size		__nv_reservedSMEM_offset_0_alias, 0, 64
	.other		__nv_reservedSMEM_offset_0_alias,@"STO_CUDA_RESERVED_SHARED STV_DEFAULT"
__nv_reservedSMEM_offset_0_alias:
	.zero		0
	.zero		64


//--------------------- .nv.constant0._Z11calc_momentPiS_Pdi --------------------------
	.section	.nv.constant0._Z11calc_momentPiS_Pdi,"a",@progbits
	.sectionflags	@""
	.align	4
.nv.constant0._Z11calc_momentPiS_Pdi:
	.zero		924


//--------------------- SYMBOLS --------------------------

	.type		.nv.reservedSmem.offset0,@object
	.size		.nv.reservedSmem.offset0,0x4
	.type		.nv.reservedSmem.cap,@object
	.size		.nv.reservedSmem.cap,0x4
